// auto-generated by cutlass_sweep.gemm — config: {"arch": "sm_90", "cluster_m": 2, "cluster_n": 2, "dtype": "bf16", "stages": 3, "tile_k": 64, "tile_m": 256, "tile_n": 256}
#include "cutlass/cutlass.h"
#include "cutlass/gemm/collective/collective_builder.hpp"
#include "cutlass/gemm/device/gemm_universal_adapter.h"
#include "cutlass/gemm/kernel/gemm_universal.hpp"
#include "cutlass/epilogue/collective/collective_builder.hpp"

using ElemA = cutlass::bfloat16_t;
using ElemB = cutlass::bfloat16_t;
using ElemCD = cutlass::bfloat16_t;
using Acc  = float;
using TileShape    = cute::Shape<cute::_256, cute::_256, cute::_64>;
using ClusterShape = cute::Shape<cute::_2, cute::_2, cute::_1>;

using CollectiveEpilogue = typename cutlass::epilogue::collective::CollectiveBuilder<
    cutlass::arch::Sm90, cutlass::arch::OpClassTensorOp,
    TileShape, ClusterShape,
    cutlass::epilogue::collective::EpilogueTileAuto,
    Acc, Acc,
    ElemCD, cutlass::layout::RowMajor, 128 / cutlass::sizeof_bits<ElemCD>::value,
    ElemCD, cutlass::layout::RowMajor, 128 / cutlass::sizeof_bits<ElemCD>::value,
    cutlass::epilogue::collective::EpilogueScheduleAuto
  >::CollectiveOp;

using CollectiveMainloop = typename cutlass::gemm::collective::CollectiveBuilder<
    cutlass::arch::Sm90, cutlass::arch::OpClassTensorOp,
    ElemA, cutlass::layout::RowMajor, 128 / cutlass::sizeof_bits<ElemA>::value,
    ElemB, cutlass::layout::ColumnMajor, 128 / cutlass::sizeof_bits<ElemB>::value,
    Acc,
    TileShape, ClusterShape,
    cutlass::gemm::collective::StageCount<3>,
    cutlass::gemm::collective::KernelScheduleAuto
  >::CollectiveOp;

using GemmKernel = cutlass::gemm::kernel::GemmUniversal<
    cute::Shape<int,int,int,int>,
    CollectiveMainloop,
    CollectiveEpilogue
>;
using Gemm = cutlass::gemm::device::GemmUniversalAdapter<GemmKernel>;

// Force the device kernel symbol into the cubin without needing a host main.
auto* _anchor = &cutlass::device_kernel<GemmKernel>;


// ===== COMPILED SASS (sm_90a) =====

	.target	sm_90a

	.elftype	@"ET_EXEC"


//--------------------- .note.nv.tkinfo           --------------------------
	.section	.note.nv.tkinfo,"",@"SHT_NOTE"
	.sectionflags	@"SHF_NOTE_NV_TKINFO"
	.tkinfo
        /*0018*/ 	.word	0x00000002
        /*0030*/ 	.string	""
        /*0030*/ 	.string	"ptxas"
        /*0030*/ 	.string	"Cuda compilation tools, release 13.0, V13.0.88"
        /*0030*/ 	.string	"Build cuda_13.0.r13.0/compiler.36424714_0"
        /*0030*/ 	.string	"-arch sm_90a -m 64 "



//--------------------- .note.nv.cuinfo           --------------------------
	.section	.note.nv.cuinfo,"",@"SHT_NOTE"
	.sectionflags	@"SHF_NOTE_NV_CUINFO"
        /*0018*/ 	.short	0x0002
        /*001a*/ 	.short	0x005a
        /*001c*/ 	.short	0x0082
	.zero		2


//--------------------- .nv.info                  --------------------------
	.section	.nv.info,"",@"SHT_CUDA_INFO"
	.align	4


	//----- nvinfo : EIATTR_REGCOUNT
	.align		4
        /*0000*/ 	.byte	0x04, 0x2f
        /*0002*/ 	.short	(.L_15 - .L_14)
	.align		4
.L_14:
        /*0004*/ 	.word	index@(_ZN7cutlass13device_kernelINS_4gemm6kernel13GemmUniversalIN4cute5tupleIJiiiiEEENS1_10collective13CollectiveMmaINS1_34MainloopSm90TmaGmmaWarpSpecializedILi3ENS5_IJNS4_1CILi2EEESB_NSA_ILi1EEEEEENS1_35KernelTmaWarpSpecializedCooperativeEEENS5_IJNSA_ILi256EEESG_NSA_ILi64EEEEEENS_10bfloat16_tENS5_IJlSC_lEEESJ_SK_NS4_8TiledMMAINS4_8MMA_AtomIJNS4_4SM904GMMA28MMA_64x256x16_F32BF16BF16_SSILNSO_5MajorE0ELSQ_0ELNSO_7ScaleInE1ELSR_1EEEEEENS4_6LayoutINS5_IJSB_SC_SC_EEENS5_IJSC_NSA_ILi0EEESW_EEEEENS5_IJNS4_10UnderscoreESZ_SZ_EEEEENS4_23SM90_TMA_LOAD_MULTICASTENS4_14ComposedLayoutINS4_7SwizzleILi3ELi4ELi3EEENS4_18smem_ptr_flag_bitsILi16EEENSU_INS5_IJNSA_ILi8EEESH_EEENS5_IJSH_SC_EEEEEEEvNS4_8identityES12_S1C_vS1D_EENS_8epilogue10collective6detail29Sm90TmaWarpSpecializedAdapterINS1G_15DefaultEpilogueISJ_SK_SK_NS1F_6thread17LinearCombinationISJ_Li1EffLNS1K_9ScaleType4KindE0ELNS_15FloatRoundStyleE2ESJ_EENS1_15EpilogueDefaultEEEEEvvEEEEvNT_6ParamsE)
        /*0008*/ 	.word	0x000000a8


	//----- nvinfo : EIATTR_FRAME_SIZE
	.align		4
.L_15:
        /*000c*/ 	.byte	0x04, 0x11
        /*000e*/ 	.short	(.L_17 - .L_16)
	.align		4
.L_16:
        /*0010*/ 	.word	index@(_ZN7cutlass13device_kernelINS_4gemm6kernel13GemmUniversalIN4cute5tupleIJiiiiEEENS1_10collective13CollectiveMmaINS1_34MainloopSm90TmaGmmaWarpSpecializedILi3ENS5_IJNS4_1CILi2EEESB_NSA_ILi1EEEEEENS1_35KernelTmaWarpSpecializedCooperativeEEENS5_IJNSA_ILi256EEESG_NSA_ILi64EEEEEENS_10bfloat16_tENS5_IJlSC_lEEESJ_SK_NS4_8TiledMMAINS4_8MMA_AtomIJNS4_4SM904GMMA28MMA_64x256x16_F32BF16BF16_SSILNSO_5MajorE0ELSQ_0ELNSO_7ScaleInE1ELSR_1EEEEEENS4_6LayoutINS5_IJSB_SC_SC_EEENS5_IJSC_NSA_ILi0EEESW_EEEEENS5_IJNS4_10UnderscoreESZ_SZ_EEEEENS4_23SM90_TMA_LOAD_MULTICASTENS4_14ComposedLayoutINS4_7SwizzleILi3ELi4ELi3EEENS4_18smem_ptr_flag_bitsILi16EEENSU_INS5_IJNSA_ILi8EEESH_EEENS5_IJSH_SC_EEEEEEEvNS4_8identityES12_S1C_vS1D_EENS_8epilogue10collective6detail29Sm90TmaWarpSpecializedAdapterINS1G_15DefaultEpilogueISJ_SK_SK_NS1F_6thread17LinearCombinationISJ_Li1EffLNS1K_9ScaleType4KindE0ELNS_15FloatRoundStyleE2ESJ_EENS1_15EpilogueDefaultEEEEEvvEEEEvNT_6ParamsE)
        /*0014*/ 	.word	0x00000788


	//----- nvinfo : EIATTR_MIN_STACK_SIZE
	.align		4
.L_17:
        /*0018*/ 	.byte	0x04, 0x12
        /*001a*/ 	.short	(.L_19 - .L_18)
	.align		4
.L_18:
        /*001c*/ 	.word	index@(_ZN7cutlass13device_kernelINS_4gemm6kernel13GemmUniversalIN4cute5tupleIJiiiiEEENS1_10collective13CollectiveMmaINS1_34MainloopSm90TmaGmmaWarpSpecializedILi3ENS5_IJNS4_1CILi2EEESB_NSA_ILi1EEEEEENS1_35KernelTmaWarpSpecializedCooperativeEEENS5_IJNSA_ILi256EEESG_NSA_ILi64EEEEEENS_10bfloat16_tENS5_IJlSC_lEEESJ_SK_NS4_8TiledMMAINS4_8MMA_AtomIJNS4_4SM904GMMA28MMA_64x256x16_F32BF16BF16_SSILNSO_5MajorE0ELSQ_0ELNSO_7ScaleInE1ELSR_1EEEEEENS4_6LayoutINS5_IJSB_SC_SC_EEENS5_IJSC_NSA_ILi0EEESW_EEEEENS5_IJNS4_10UnderscoreESZ_SZ_EEEEENS4_23SM90_TMA_LOAD_MULTICASTENS4_14ComposedLayoutINS4_7SwizzleILi3ELi4ELi3EEENS4_18smem_ptr_flag_bitsILi16EEENSU_INS5_IJNSA_ILi8EEESH_EEENS5_IJSH_SC_EEEEEEEvNS4_8identityES12_S1C_vS1D_EENS_8epilogue10collective6detail29Sm90TmaWarpSpecializedAdapterINS1G_15DefaultEpilogueISJ_SK_SK_NS1F_6thread17LinearCombinationISJ_Li1EffLNS1K_9ScaleType4KindE0ELNS_15FloatRoundStyleE2ESJ_EENS1_15EpilogueDefaultEEEEEvvEEEEvNT_6ParamsE)
        /*0020*/ 	.word	0x00000788
.L_19:


//--------------------- .nv.compat                --------------------------
	.section	.nv.compat,"",@"SHT_CUDA_COMPAT_INFO"
	.align	4
        /*0000*/ 	.byte	0x02, 0x09, 0x01, 0x00, 0x02, 0x02, 0x04, 0x00, 0x02, 0x05, 0x05, 0x00, 0x03, 0x07, 0x01, 0x01
        /*0010*/ 	.byte	0x02, 0x03, 0x01, 0x00, 0x02, 0x06, 0x01, 0x00, 0x04, 0x0b, 0x08, 0x00, 0x00, 0x00, 0x00, 0x00
        /*0020*/ 	.byte	0x00, 0x00, 0x00, 0x00


//--------------------- .nv.info._ZN7cutlass13device_kernelINS_4gemm6kernel13GemmUniversalIN4cute5tupleIJiiiiEEENS1_10collective13CollectiveMmaINS1_34MainloopSm90TmaGmmaWarpSpecializedILi3ENS5_IJNS4_1CILi2EEESB_NSA_ILi1EEEEEENS1_35KernelTmaWarpSpecializedCooperativeEEENS5_IJNSA_ILi256EEESG_NSA_ILi64EEEEEENS_10bfloat16_tENS5_IJlSC_lEEESJ_SK_NS4_8TiledMMAINS4_8MMA_AtomIJNS4_4SM904GMMA28MMA_64x256x16_F32BF16BF16_SSILNSO_5MajorE0ELSQ_0ELNSO_7ScaleInE1ELSR_1EEEEEENS4_6LayoutINS5_IJSB_SC_SC_EEENS5_IJSC_NSA_ILi0EEESW_EEEEENS5_IJNS4_10UnderscoreESZ_SZ_EEEEENS4_23SM90_TMA_LOAD_MULTICASTENS4_14ComposedLayoutINS4_7SwizzleILi3ELi4ELi3EEENS4_18smem_ptr_flag_bitsILi16EEENSU_INS5_IJNSA_ILi8EEESH_EEENS5_IJSH_SC_EEEEEEEvNS4_8identityES12_S1C_vS1D_EENS_8epilogue10collective6detail29Sm90TmaWarpSpecializedAdapterINS1G_15DefaultEpilogueISJ_SK_SK_NS1F_6thread17LinearCombinationISJ_Li1EffLNS1K_9ScaleType4KindE0ELNS_15FloatRoundStyleE2ESJ_EENS1_15EpilogueDefaultEEEEEvvEEEEvNT_6ParamsE --------------------------
	.section	.nv.info._ZN7cutlass13device_kernelINS_4gemm6kernel13GemmUniversalIN4cute5tupleIJiiiiEEENS1_10collective13CollectiveMmaINS1_34MainloopSm90TmaGmmaWarpSpecializedILi3ENS5_IJNS4_1CILi2EEESB_NSA_ILi1EEEEEENS1_35KernelTmaWarpSpecializedCooperativeEEENS5_IJNSA_ILi256EEESG_NSA_ILi64EEEEEENS_10bfloat16_tENS5_IJlSC_lEEESJ_SK_NS4_8TiledMMAINS4_8MMA_AtomIJNS4_4SM904GMMA28MMA_64x256x16_F32BF16BF16_SSILNSO_5MajorE0ELSQ_0ELNSO_7ScaleInE1ELSR_1EEEEEENS4_6LayoutINS5_IJSB_SC_SC_EEENS5_IJSC_NSA_ILi0EEESW_EEEEENS5_IJNS4_10UnderscoreESZ_SZ_EEEEENS4_23SM90_TMA_LOAD_MULTICASTENS4_14ComposedLayoutINS4_7SwizzleILi3ELi4ELi3EEENS4_18smem_ptr_flag_bitsILi16EEENSU_INS5_IJNSA_ILi8EEESH_EEENS5_IJSH_SC_EEEEEEEvNS4_8identityES12_S1C_vS1D_EENS_8epilogue10collective6detail29Sm90TmaWarpSpecializedAdapterINS1G_15DefaultEpilogueISJ_SK_SK_NS1F_6thread17LinearCombinationISJ_Li1EffLNS1K_9ScaleType4KindE0ELNS_15FloatRoundStyleE2ESJ_EENS1_15EpilogueDefaultEEEEEvvEEEEvNT_6ParamsE,"",@"SHT_CUDA_INFO"
	.sectionflags	@""
	.align	4


	//----- nvinfo : EIATTR_CUDA_API_VERSION
	.align		4
        /*0000*/ 	.byte	0x04, 0x37
        /*0002*/ 	.short	(.L_21 - .L_20)
.L_20:
        /*0004*/ 	.word	0x00000082


	//----- nvinfo : EIATTR_KPARAM_INFO
	.align		4
.L_21:
        /*0008*/ 	.byte	0x04, 0x17
        /*000a*/ 	.short	(.L_23 - .L_22)
.L_22:
        /*000c*/ 	.word	0x00000000
        /*0010*/ 	.short	0x0000
        /*0012*/ 	.short	0x0070
        /*0014*/ 	.byte	0x00, 0xf0, 0x01, 0x10


	//----- nvinfo : EIATTR_SPARSE_MMA_MASK
	.align		4
.L_23:
        /*0018*/ 	.byte	0x03, 0x50
        /*001a*/ 	.short	0x0000


	//----- nvinfo : EIATTR_MAXREG_COUNT
	.align		4
        /*001c*/ 	.byte	0x03, 0x1b
        /*001e*/ 	.short	0x00a8


	//----- nvinfo : EIATTR_NUM_BARRIERS
	.align		4
        /*0020*/ 	.byte	0x02, 0x4c
        /*0022*/ 	.byte	0x01
	.zero		1


	//----- nvinfo : EIATTR_EXTERNS
	.align		4
        /*0024*/ 	.byte	0x04, 0x0f
        /*0026*/ 	.short	(.L_25 - .L_24)


	//   ....[0]....
	.align		4
.L_24:
        /*0028*/ 	.word	index@(__assertfail)


	//----- nvinfo : EIATTR_ANNOTATIONS
	.align		4
.L_25:
        /*002c*/ 	.byte	0x04, 0x55
        /*002e*/ 	.short	(.L_27 - .L_26)


	//   ....[0]....
.L_26:
        /*0030*/ 	.word	0x00000001
        /*0034*/ 	.byte	0xe0, 0x09, 0x00, 0x00, 0x01, 0x00, 0x00, 0x00, 0xf0, 0x09, 0x00, 0x00, 0x01, 0x00, 0x00, 0x00
        /* <DEDUP_REMOVED lines=716> */
        /*2d04*/ 	.byte	0xc0, 0xb1, 0x01, 0x00, 0x01, 0x00, 0x00, 0x00, 0xe0, 0xb1, 0x01, 0x00


	//----- nvinfo : EIATTR_MERCURY_ISA_VERSION
	.align		4
.L_27:
        /*2d10*/ 	.byte	0x03, 0x5f
        /*2d12*/ 	.short	0x0101


	//----- nvinfo : EIATTR_INT_WARP_WIDE_INSTR_OFFSETS
	.align		4
        /*2d14*/ 	.byte	0x04, 0x31
        /*2d16*/ 	.short	(.L_29 - .L_28)


	//   ....[0]....
.L_28:
        /*2d18*/ 	.word	0x00000560


	//   ....[1]....
        /*2d1c*/ 	.word	0x00000570


	//   ....[2]....
        /*2d20*/ 	.word	0x000006e0


	//----- nvinfo : EIATTR_COOP_GROUP_MASK_REGIDS
	.align		4
.L_29:
        /*2d24*/ 	.byte	0x04, 0x29
        /*2d26*/ 	.short	(.L_31 - .L_30)


	//   ....[0]....
.L_30:
        /*2d28*/ 	.word	0xffffffff


	//   ....[1]....
        /*2d2c*/ 	.word	0xffffffff


	//   ....[2]....
        /*2d30*/ 	.word	0xffffffff


	//   ....[3]....
        /*2d34*/ 	.word	0xffffffff


	//   ....[4]....
        /*2d38*/ 	.word	0xffffffff


	//   ....[5]....
        /*2d3c*/ 	.word	0xffffffff


	//----- nvinfo : EIATTR_COOP_GROUP_INSTR_OFFSETS
	.align		4
.L_31:
        /*2d40*/ 	.byte	0x04, 0x28
        /*2d42*/ 	.short	(.L_33 - .L_32)


	//   ....[0]....
.L_32:
        /*2d44*/ 	.word	0x00000070


	//   ....[1]....
        /*2d48*/ 	.word	0x00000080


	//   ....[2]....
        /*2d4c*/ 	.word	0x000001a0


	//   ....[3]....
        /*2d50*/ 	.word	0x000003b0


	//   ....[4]....
        /*2d54*/ 	.word	0x00000820


	//   ....[5]....
        /*2d58*/ 	.word	0x000013f0


	//----- nvinfo : EIATTR_REG_RECONFIG
	.align		4
.L_33:
        /*2d5c*/ 	.byte	0x01, 0x54
	.zero		2


	//----- nvinfo : EIATTR_SYSCALL_OFFSETS
	.align		4
        /*2d60*/ 	.byte	0x04, 0x46
        /*2d62*/ 	.short	(.L_35 - .L_34)


	//   ....[0]....
.L_34:
        /*2d64*/ 	.word	0x000015a0


	//----- nvinfo : EIATTR_MBARRIER_INSTR_OFFSETS
	.align		4
.L_35:
        /*2d68*/ 	.byte	0x04, 0x39
        /*2d6a*/ 	.short	(.L_37 - .L_36)


	//   ....[0]....
.L_36:
        /*2d6c*/ 	.word	0x00000320
        /*2d70*/ 	.word	0x000000ff
        /*2d74*/ 	.word	0x00000000
        /*2d78*/ 	.short	0x0100
        /*2d7a*/ 	.byte	0x08
	.zero		1


	//   ....[1]....
        /*2d7c*/ 	.word	0x00000330
        /*2d80*/ 	.word	0x000000ff
        /*2d84*/ 	.word	0x00000018
        /*2d88*/ 	.short	0x0100
        /*2d8a*/ 	.byte	0x08
	.zero		1


	//   ....[2]....
        /*2d8c*/ 	.word	0x00000340
        /*2d90*/ 	.word	0x000000ff
        /*2d94*/ 	.word	0x00000008
        /*2d98*/ 	.short	0x0100
        /*2d9a*/ 	.byte	0x08
	.zero		1


	//   ....[3]....
        /*2d9c*/ 	.word	0x00000350
        /*2da0*/ 	.word	0x000000ff
        /*2da4*/ 	.word	0x00000020
        /*2da8*/ 	.short	0x0100
        /*2daa*/ 	.byte	0x08
	.zero		1


	//   ....[4]....
        /*2dac*/ 	.word	0x00000360
        /*2db0*/ 	.word	0x000000ff
        /*2db4*/ 	.word	0x00000010
        /*2db8*/ 	.short	0x0100
        /*2dba*/ 	.byte	0x08
	.zero		1


	//   ....[5]....
        /*2dbc*/ 	.word	0x00000370
        /*2dc0*/ 	.word	0x000000ff
        /*2dc4*/ 	.word	0x00000028
        /*2dc8*/ 	.short	0x0100
        /*2dca*/ 	.byte	0x08
	.zero		1


	//   ....[6]....
        /*2dcc*/ 	.word	0x00000750
        /*2dd0*/ 	.word	0x000000ff
        /*2dd4*/ 	.word	0x00000040
        /*2dd8*/ 	.short	0x0100
        /*2dda*/ 	.byte	0x06
	.zero		1


	//   ....[7]....
        /*2ddc*/ 	.word	0x00000780
        /*2de0*/ 	.word	0x000000ff
        /*2de4*/ 	.word	0x00000048
        /*2de8*/ 	.short	0x0100
        /*2dea*/ 	.byte	0x06
	.zero		1


	//   ....[8]....
        /*2dec*/ 	.word	0x00001680
        /*2df0*/ 	.word	0x00000004
        /*2df4*/ 	.word	0x00000000
        /*2df8*/ 	.short	0x010a
        /*2dfa*/ 	.byte	0x3f
	.zero		1


	//   ....[9]....
        /*2dfc*/ 	.word	0x000016c0
        /*2e00*/ 	.word	0x00000004
        /*2e04*/ 	.word	0x00000000
        /*2e08*/ 	.short	0x010a
        /*2e0a*/ 	.byte	0x3f
	.zero		1


	//   ....[10]....
        /*2e0c*/ 	.word	0x00004d10
        /*2e10*/ 	.word	0x00000004
        /*2e14*/ 	.word	0x00000000
        /*2e18*/ 	.short	0x010a
        /*2e1a*/ 	.byte	0x3f
	.zero		1


	//   ....[11]....
        /*2e1c*/ 	.word	0x00004d50
        /*2e20*/ 	.word	0x00000004
        /*2e24*/ 	.word	0x00000000
        /*2e28*/ 	.short	0x010a
        /*2e2a*/ 	.byte	0x3f
	.zero		1


	//   ....[12]....
        /*2e2c*/ 	.word	0x00008e40
        /*2e30*/ 	.word	0x00000004
        /*2e34*/ 	.word	0x00000000
        /*2e38*/ 	.short	0x0101
        /*2e3a*/ 	.byte	0x3f
	.zero		1


	//   ....[13]....
        /*2e3c*/ 	.word	0x00009060
        /*2e40*/ 	.word	0x00000000
        /*2e44*/ 	.word	0x00000000
        /*2e48*/ 	.short	0x0101
        /*2e4a*/ 	.byte	0x3f
	.zero		1


	//   ....[14]....
        /*2e4c*/ 	.word	0x0001ad20
        /*2e50*/ 	.word	0x0000000a
        /*2e54*/ 	.word	0x00000018
        /*2e58*/ 	.short	0x010a
        /*2e5a*/ 	.byte	0x3f
	.zero		1


	//   ....[15]....
        /*2e5c*/ 	.word	0x0001b0e0
        /*2e60*/ 	.word	0x00000002
        /*2e64*/ 	.word	0x00000048
        /*2e68*/ 	.short	0x0101
        /*2e6a*/ 	.byte	0x3f
	.zero		1


	//   ....[16]....
        /*2e6c*/ 	.word	0x0001b8e0
        /*2e70*/ 	.word	0x00000005
        /*2e74*/ 	.word	0x00000000
        /*2e78*/ 	.short	0x010a
        /*2e7a*/ 	.byte	0x3f
	.zero		1


	//   ....[17]....
        /*2e7c*/ 	.word	0x0001b970
        /*2e80*/ 	.word	0x00000007
        /*2e84*/ 	.word	0x00000000
        /*2e88*/ 	.short	0x010a
        /*2e8a*/ 	.byte	0x3f
	.zero		1


	//   ....[18]....
        /*2e8c*/ 	.word	0x0001ba00
        /*2e90*/ 	.word	0x00000003
        /*2e94*/ 	.word	0x00000000
        /*2e98*/ 	.short	0x010a
        /*2e9a*/ 	.byte	0x3f
	.zero		1


	//   ....[19]....
        /*2e9c*/ 	.word	0x0001ba60
        /*2ea0*/ 	.word	0x00000004
        /*2ea4*/ 	.word	0x00000000
        /*2ea8*/ 	.short	0x010a
        /*2eaa*/ 	.byte	0x3f
	.zero		1


	//   ....[20]....
        /*2eac*/ 	.word	0x0001bab0
        /*2eb0*/ 	.word	0x00000004
        /*2eb4*/ 	.word	0x00000000
        /*2eb8*/ 	.short	0x010a
        /*2eba*/ 	.byte	0x3f
	.zero		1


	//   ....[21]....
        /*2ebc*/ 	.word	0x0001bb80
        /*2ec0*/ 	.word	0x0000000a
        /*2ec4*/ 	.word	0x00000018
        /*2ec8*/ 	.short	0x010a
        /*2eca*/ 	.byte	0x3f
	.zero		1


	//   ....[22]....
        /*2ecc*/ 	.word	0x0001bc50
        /*2ed0*/ 	.word	0x00000005
        /*2ed4*/ 	.word	0x00000000
        /*2ed8*/ 	.short	0x010a
        /*2eda*/ 	.byte	0x3f
	.zero		1


	//   ....[23]....
        /*2edc*/ 	.word	0x0001bca0
        /*2ee0*/ 	.word	0x00000007
        /*2ee4*/ 	.word	0x00000000
        /*2ee8*/ 	.short	0x010a
        /*2eea*/ 	.byte	0x3f
	.zero		1


	//----- nvinfo : EIATTR_NUM_MBARRIERS
	.align		4
.L_37:
        /*2eec*/ 	.byte	0x03, 0x38
        /*2eee*/ 	.short	0x0008


	//----- nvinfo : EIATTR_EXIT_INSTR_OFFSETS
	.align		4
        /*2ef0*/ 	.byte	0x04, 0x1c
        /*2ef2*/ 	.short	(.L_39 - .L_38)


	//   ....[0]....
.L_38:
        /*2ef4*/ 	.word	0x00000a80


	//   ....[1]....
        /*2ef8*/ 	.word	0x00001310


	//   ....[2]....
        /*2efc*/ 	.word	0x0001a2b0


	//   ....[3]....
        /*2f00*/ 	.word	0x0001a8d0


	//   ....[4]....
        /*2f04*/ 	.word	0x0001ba50


	//----- nvinfo : EIATTR_MAX_THREADS
	.align		4
.L_39:
        /*2f08*/ 	.byte	0x04, 0x05
        /*2f0a*/ 	.short	(.L_41 - .L_40)
.L_40:
        /*2f0c*/ 	.word	0x00000180
        /*2f10*/ 	.word	0x00000001
        /*2f14*/ 	.word	0x00000001


	//----- nvinfo : EIATTR_CRS_STACK_SIZE
	.align		4
.L_41:
        /*2f18*/ 	.byte	0x04, 0x1e
        /*2f1a*/ 	.short	(.L_43 - .L_42)
.L_42:
        /*2f1c*/ 	.word	0x00000000


	//----- nvinfo : EIATTR_CBANK_PARAM_SIZE
	.align		4
.L_43:
        /*2f20*/ 	.byte	0x03, 0x19
        /*2f22*/ 	.short	0x0470


	//----- nvinfo : EIATTR_PARAM_CBANK
	.align		4
        /*2f24*/ 	.byte	0x04, 0x0a
        /*2f26*/ 	.short	(.L_45 - .L_44)
	.align		4
.L_44:
        /*2f28*/ 	.word	index@(.nv.constant0._ZN7cutlass13device_kernelINS_4gemm6kernel13GemmUniversalIN4cute5tupleIJiiiiEEENS1_10collective13CollectiveMmaINS1_34MainloopSm90TmaGmmaWarpSpecializedILi3ENS5_IJNS4_1CILi2EEESB_NSA_ILi1EEEEEENS1_35KernelTmaWarpSpecializedCooperativeEEENS5_IJNSA_ILi256EEESG_NSA_ILi64EEEEEENS_10bfloat16_tENS5_IJlSC_lEEESJ_SK_NS4_8TiledMMAINS4_8MMA_AtomIJNS4_4SM904GMMA28MMA_64x256x16_F32BF16BF16_SSILNSO_5MajorE0ELSQ_0ELNSO_7ScaleInE1ELSR_1EEEEEENS4_6LayoutINS5_IJSB_SC_SC_EEENS5_IJSC_NSA_ILi0EEESW_EEEEENS5_IJNS4_10UnderscoreESZ_SZ_EEEEENS4_23SM90_TMA_LOAD_MULTICASTENS4_14ComposedLayoutINS4_7SwizzleILi3ELi4ELi3EEENS4_18smem_ptr_flag_bitsILi16EEENSU_INS5_IJNSA_ILi8EEESH_EEENS5_IJSH_SC_EEEEEEEvNS4_8identityES12_S1C_vS1D_EENS_8epilogue10collective6detail29Sm90TmaWarpSpecializedAdapterINS1G_15DefaultEpilogueISJ_SK_SK_NS1F_6thread17LinearCombinationISJ_Li1EffLNS1K_9ScaleType4KindE0ELNS_15FloatRoundStyleE2ESJ_EENS1_15EpilogueDefaultEEEEEvvEEEEvNT_6ParamsE)
        /*2f2c*/ 	.short	0x0210
        /*2f2e*/ 	.short	0x0470


	//----- nvinfo : EIATTR_SW_WAR
	.align		4
.L_45:
        /*2f30*/ 	.byte	0x04, 0x36
        /*2f32*/ 	.short	(.L_47 - .L_46)
.L_46:
        /*2f34*/ 	.word	0x00000008
.L_47:


//--------------------- .nv.callgraph             --------------------------
	.section	.nv.callgraph,"",@"SHT_CUDA_CALLGRAPH"
	.align	4
	.sectionentsize	8
	.align		4
        /*0000*/ 	.word	0x00000000
	.align		4
        /*0004*/ 	.word	0xffffffff
	.align		4
        /*0008*/ 	.word	index@(_ZN7cutlass13device_kernelINS_4gemm6kernel13GemmUniversalIN4cute5tupleIJiiiiEEENS1_10collective13CollectiveMmaINS1_34MainloopSm90TmaGmmaWarpSpecializedILi3ENS5_IJNS4_1CILi2EEESB_NSA_ILi1EEEEEENS1_35KernelTmaWarpSpecializedCooperativeEEENS5_IJNSA_ILi256EEESG_NSA_ILi64EEEEEENS_10bfloat16_tENS5_IJlSC_lEEESJ_SK_NS4_8TiledMMAINS4_8MMA_AtomIJNS4_4SM904GMMA28MMA_64x256x16_F32BF16BF16_SSILNSO_5MajorE0ELSQ_0ELNSO_7ScaleInE1ELSR_1EEEEEENS4_6LayoutINS5_IJSB_SC_SC_EEENS5_IJSC_NSA_ILi0EEESW_EEEEENS5_IJNS4_10UnderscoreESZ_SZ_EEEEENS4_23SM90_TMA_LOAD_MULTICASTENS4_14ComposedLayoutINS4_7SwizzleILi3ELi4ELi3EEENS4_18smem_ptr_flag_bitsILi16EEENSU_INS5_IJNSA_ILi8EEESH_EEENS5_IJSH_SC_EEEEEEEvNS4_8identityES12_S1C_vS1D_EENS_8epilogue10collective6detail29Sm90TmaWarpSpecializedAdapterINS1G_15DefaultEpilogueISJ_SK_SK_NS1F_6thread17LinearCombinationISJ_Li1EffLNS1K_9ScaleType4KindE0ELNS_15FloatRoundStyleE2ESJ_EENS1_15EpilogueDefaultEEEEEvvEEEEvNT_6ParamsE)
	.align		4
        /*000c*/ 	.word	index@(__assertfail)
	.align		4
        /*0010*/ 	.word	0x00000000
	.align		4
        /*0014*/ 	.word	0xfffffffe
	.align		4
        /*0018*/ 	.word	0x00000000
	.align		4
        /*001c*/ 	.word	0xfffffffd
	.align		4
        /*0020*/ 	.word	0x00000000
	.align		4
        /*0024*/ 	.word	0xfffffffc


//--------------------- .nv.constant4             --------------------------
	.section	.nv.constant4,"a",@progbits
	.align	8
	.align		8
.nv.constant4:
        /*0000*/ 	.dword	__assertfail
	.align		8
        /*0008*/ 	.dword	__unnamed_1
	.align		8
        /*0010*/ 	.dword	_ZN39_INTERNAL_9d6c167b_4_k_cu_6c487e97_36264cuda3std3__45__cpo5beginE
	.align		8
        /*0018*/ 	.dword	_ZN39_INTERNAL_9d6c167b_4_k_cu_6c487e97_36264cuda3std3__45__cpo3endE
	.align		8
        /*0020*/ 	.dword	_ZN39_INTERNAL_9d6c167b_4_k_cu_6c487e97_36264cuda3std3__45__cpo6cbeginE
	.align		8
        /*0028*/ 	.dword	_ZN39_INTERNAL_9d6c167b_4_k_cu_6c487e97_36264cuda3std3__45__cpo4cendE
	.align		8
        /*0030*/ 	.dword	_ZN39_INTERNAL_9d6c167b_4_k_cu_6c487e97_36264cuda3std3__441_GLOBAL__N__9d6c167b_4_k_cu_6c487e97_36266ignoreE
	.align		8
        /*0038*/ 	.dword	_ZN39_INTERNAL_9d6c167b_4_k_cu_6c487e97_36264cuda3std3__419piecewise_constructE
	.align		8
        /*0040*/ 	.dword	_ZN39_INTERNAL_9d6c167b_4_k_cu_6c487e97_36264cuda3std3__48in_placeE
	.align		8
        /*0048*/ 	.dword	_ZN39_INTERNAL_9d6c167b_4_k_cu_6c487e97_36264cuda3std6ranges3__45__cpo4swapE
	.align		8
        /*0050*/ 	.dword	_ZN39_INTERNAL_9d6c167b_4_k_cu_6c487e97_36264cuda3std6ranges3__45__cpo9iter_moveE
	.align		8
        /*0058*/ 	.dword	_ZN39_INTERNAL_9d6c167b_4_k_cu_6c487e97_36264cute7productE
	.align		8
        /*0060*/ 	.dword	_ZN39_INTERNAL_9d6c167b_4_k_cu_6c487e97_36264cute1_E
	.align		8
        /*0068*/ 	.dword	$str$22
	.align		8
        /*0070*/ 	.dword	$str$23


//--------------------- .text._ZN7cutlass13device_kernelINS_4gemm6kernel13GemmUniversalIN4cute5tupleIJiiiiEEENS1_10collective13CollectiveMmaINS1_34MainloopSm90TmaGmmaWarpSpecializedILi3ENS5_IJNS4_1CILi2EEESB_NSA_ILi1EEEEEENS1_35KernelTmaWarpSpecializedCooperativeEEENS5_IJNSA_ILi256EEESG_NSA_ILi64EEEEEENS_10bfloat16_tENS5_IJlSC_lEEESJ_SK_NS4_8TiledMMAINS4_8MMA_AtomIJNS4_4SM904GMMA28MMA_64x256x16_F32BF16BF16_SSILNSO_5MajorE0ELSQ_0ELNSO_7ScaleInE1ELSR_1EEEEEENS4_6LayoutINS5_IJSB_SC_SC_EEENS5_IJSC_NSA_ILi0EEESW_EEEEENS5_IJNS4_10UnderscoreESZ_SZ_EEEEENS4_23SM90_TMA_LOAD_MULTICASTENS4_14ComposedLayoutINS4_7SwizzleILi3ELi4ELi3EEENS4_18smem_ptr_flag_bitsILi16EEENSU_INS5_IJNSA_ILi8EEESH_EEENS5_IJSH_SC_EEEEEEEvNS4_8identityES12_S1C_vS1D_EENS_8epilogue10collective6detail29Sm90TmaWarpSpecializedAdapterINS1G_15DefaultEpilogueISJ_SK_SK_NS1F_6thread17LinearCombinationISJ_Li1EffLNS1K_9ScaleType4KindE0ELNS_15FloatRoundStyleE2ESJ_EENS1_15EpilogueDefaultEEEEEvvEEEEvNT_6ParamsE --------------------------
	.section	.text._ZN7cutlass13device_kernelINS_4gemm6kernel13GemmUniversalIN4cute5tupleIJiiiiEEENS1_10collective13CollectiveMmaINS1_34MainloopSm90TmaGmmaWarpSpecializedILi3ENS5_IJNS4_1CILi2EEESB_NSA_ILi1EEEEEENS1_35KernelTmaWarpSpecializedCooperativeEEENS5_IJNSA_ILi256EEESG_NSA_ILi64EEEEEENS_10bfloat16_tENS5_IJlSC_lEEESJ_SK_NS4_8TiledMMAINS4_8MMA_AtomIJNS4_4SM904GMMA28MMA_64x256x16_F32BF16BF16_SSILNSO_5MajorE0ELSQ_0ELNSO_7ScaleInE1ELSR_1EEEEEENS4_6LayoutINS5_IJSB_SC_SC_EEENS5_IJSC_NSA_ILi0EEESW_EEEEENS5_IJNS4_10UnderscoreESZ_SZ_EEEEENS4_23SM90_TMA_LOAD_MULTICASTENS4_14ComposedLayoutINS4_7SwizzleILi3ELi4ELi3EEENS4_18smem_ptr_flag_bitsILi16EEENSU_INS5_IJNSA_ILi8EEESH_EEENS5_IJSH_SC_EEEEEEEvNS4_8identityES12_S1C_vS1D_EENS_8epilogue10collective6detail29Sm90TmaWarpSpecializedAdapterINS1G_15DefaultEpilogueISJ_SK_SK_NS1F_6thread17LinearCombinationISJ_Li1EffLNS1K_9ScaleType4KindE0ELNS_15FloatRoundStyleE2ESJ_EENS1_15EpilogueDefaultEEEEEvvEEEEvNT_6ParamsE,"ax",@progbits
	.align	128
.text._ZN7cutlass13device_kernelINS_4gemm6kernel13GemmUniversalIN4cute5tupleIJiiiiEEENS1_10collective13CollectiveMmaINS1_34MainloopSm90TmaGmmaWarpSpecializedILi3ENS5_IJNS4_1CILi2EEESB_NSA_ILi1EEEEEENS1_35KernelTmaWarpSpecializedCooperativeEEENS5_IJNSA_ILi256EEESG_NSA_ILi64EEEEEENS_10bfloat16_tENS5_IJlSC_lEEESJ_SK_NS4_8TiledMMAINS4_8MMA_AtomIJNS4_4SM904GMMA28MMA_64x256x16_F32BF16BF16_SSILNSO_5MajorE0ELSQ_0ELNSO_7ScaleInE1ELSR_1EEEEEENS4_6LayoutINS5_IJSB_SC_SC_EEENS5_IJSC_NSA_ILi0EEESW_EEEEENS5_IJNS4_10UnderscoreESZ_SZ_EEEEENS4_23SM90_TMA_LOAD_MULTICASTENS4_14ComposedLayoutINS4_7SwizzleILi3ELi4ELi3EEENS4_18smem_ptr_flag_bitsILi16EEENSU_INS5_IJNSA_ILi8EEESH_EEENS5_IJSH_SC_EEEEEEEvNS4_8identityES12_S1C_vS1D_EENS_8epilogue10collective6detail29Sm90TmaWarpSpecializedAdapterINS1G_15DefaultEpilogueISJ_SK_SK_NS1F_6thread17LinearCombinationISJ_Li1EffLNS1K_9ScaleType4KindE0ELNS_15FloatRoundStyleE2ESJ_EENS1_15EpilogueDefaultEEEEEvvEEEEvNT_6ParamsE:
        .type           _ZN7cutlass13device_kernelINS_4gemm6kernel13GemmUniversalIN4cute5tupleIJiiiiEEENS1_10collective13CollectiveMmaINS1_34MainloopSm90TmaGmmaWarpSpecializedILi3ENS5_IJNS4_1CILi2EEESB_NSA_ILi1EEEEEENS1_35KernelTmaWarpSpecializedCooperativeEEENS5_IJNSA_ILi256EEESG_NSA_ILi64EEEEEENS_10bfloat16_tENS5_IJlSC_lEEESJ_SK_NS4_8TiledMMAINS4_8MMA_AtomIJNS4_4SM904GMMA28MMA_64x256x16_F32BF16BF16_SSILNSO_5MajorE0ELSQ_0ELNSO_7ScaleInE1ELSR_1EEEEEENS4_6LayoutINS5_IJSB_SC_SC_EEENS5_IJSC_NSA_ILi0EEESW_EEEEENS5_IJNS4_10UnderscoreESZ_SZ_EEEEENS4_23SM90_TMA_LOAD_MULTICASTENS4_14ComposedLayoutINS4_7SwizzleILi3ELi4ELi3EEENS4_18smem_ptr_flag_bitsILi16EEENSU_INS5_IJNSA_ILi8EEESH_EEENS5_IJSH_SC_EEEEEEEvNS4_8identityES12_S1C_vS1D_EENS_8epilogue10collective6detail29Sm90TmaWarpSpecializedAdapterINS1G_15DefaultEpilogueISJ_SK_SK_NS1F_6thread17LinearCombinationISJ_Li1EffLNS1K_9ScaleType4KindE0ELNS_15FloatRoundStyleE2ESJ_EENS1_15EpilogueDefaultEEEEEvvEEEEvNT_6ParamsE,@function
        .size           _ZN7cutlass13device_kernelINS_4gemm6kernel13GemmUniversalIN4cute5tupleIJiiiiEEENS1_10collective13CollectiveMmaINS1_34MainloopSm90TmaGmmaWarpSpecializedILi3ENS5_IJNS4_1CILi2EEESB_NSA_ILi1EEEEEENS1_35KernelTmaWarpSpecializedCooperativeEEENS5_IJNSA_ILi256EEESG_NSA_ILi64EEEEEENS_10bfloat16_tENS5_IJlSC_lEEESJ_SK_NS4_8TiledMMAINS4_8MMA_AtomIJNS4_4SM904GMMA28MMA_64x256x16_F32BF16BF16_SSILNSO_5MajorE0ELSQ_0ELNSO_7ScaleInE1ELSR_1EEEEEENS4_6LayoutINS5_IJSB_SC_SC_EEENS5_IJSC_NSA_ILi0EEESW_EEEEENS5_IJNS4_10UnderscoreESZ_SZ_EEEEENS4_23SM90_TMA_LOAD_MULTICASTENS4_14ComposedLayoutINS4_7SwizzleILi3ELi4ELi3EEENS4_18smem_ptr_flag_bitsILi16EEENSU_INS5_IJNSA_ILi8EEESH_EEENS5_IJSH_SC_EEEEEEEvNS4_8identityES12_S1C_vS1D_EENS_8epilogue10collective6detail29Sm90TmaWarpSpecializedAdapterINS1G_15DefaultEpilogueISJ_SK_SK_NS1F_6thread17LinearCombinationISJ_Li1EffLNS1K_9ScaleType4KindE0ELNS_15FloatRoundStyleE2ESJ_EENS1_15EpilogueDefaultEEEEEvvEEEEvNT_6ParamsE,(.L_x_579 - _ZN7cutlass13device_kernelINS_4gemm6kernel13GemmUniversalIN4cute5tupleIJiiiiEEENS1_10collective13CollectiveMmaINS1_34MainloopSm90TmaGmmaWarpSpecializedILi3ENS5_IJNS4_1CILi2EEESB_NSA_ILi1EEEEEENS1_35KernelTmaWarpSpecializedCooperativeEEENS5_IJNSA_ILi256EEESG_NSA_ILi64EEEEEENS_10bfloat16_tENS5_IJlSC_lEEESJ_SK_NS4_8TiledMMAINS4_8MMA_AtomIJNS4_4SM904GMMA28MMA_64x256x16_F32BF16BF16_SSILNSO_5MajorE0ELSQ_0ELNSO_7ScaleInE1ELSR_1EEEEEENS4_6LayoutINS5_IJSB_SC_SC_EEENS5_IJSC_NSA_ILi0EEESW_EEEEENS5_IJNS4_10UnderscoreESZ_SZ_EEEEENS4_23SM90_TMA_LOAD_MULTICASTENS4_14ComposedLayoutINS4_7SwizzleILi3ELi4ELi3EEENS4_18smem_ptr_flag_bitsILi16EEENSU_INS5_IJNSA_ILi8EEESH_EEENS5_IJSH_SC_EEEEEEEvNS4_8identityES12_S1C_vS1D_EENS_8epilogue10collective6detail29Sm90TmaWarpSpecializedAdapterINS1G_15DefaultEpilogueISJ_SK_SK_NS1F_6thread17LinearCombinationISJ_Li1EffLNS1K_9ScaleType4KindE0ELNS_15FloatRoundStyleE2ESJ_EENS1_15EpilogueDefaultEEEEEvvEEEEvNT_6ParamsE)
        .other          _ZN7cutlass13device_kernelINS_4gemm6kernel13GemmUniversalIN4cute5tupleIJiiiiEEENS1_10collective13CollectiveMmaINS1_34MainloopSm90TmaGmmaWarpSpecializedILi3ENS5_IJNS4_1CILi2EEESB_NSA_ILi1EEEEEENS1_35KernelTmaWarpSpecializedCooperativeEEENS5_IJNSA_ILi256EEESG_NSA_ILi64EEEEEENS_10bfloat16_tENS5_IJlSC_lEEESJ_SK_NS4_8TiledMMAINS4_8MMA_AtomIJNS4_4SM904GMMA28MMA_64x256x16_F32BF16BF16_SSILNSO_5MajorE0ELSQ_0ELNSO_7ScaleInE1ELSR_1EEEEEENS4_6LayoutINS5_IJSB_SC_SC_EEENS5_IJSC_NSA_ILi0EEESW_EEEEENS5_IJNS4_10UnderscoreESZ_SZ_EEEEENS4_23SM90_TMA_LOAD_MULTICASTENS4_14ComposedLayoutINS4_7SwizzleILi3ELi4ELi3EEENS4_18smem_ptr_flag_bitsILi16EEENSU_INS5_IJNSA_ILi8EEESH_EEENS5_IJSH_SC_EEEEEEEvNS4_8identityES12_S1C_vS1D_EENS_8epilogue10collective6detail29Sm90TmaWarpSpecializedAdapterINS1G_15DefaultEpilogueISJ_SK_SK_NS1F_6thread17LinearCombinationISJ_Li1EffLNS1K_9ScaleType4KindE0ELNS_15FloatRoundStyleE2ESJ_EENS1_15EpilogueDefaultEEEEEvvEEEEvNT_6ParamsE,@"STO_CUDA_ENTRY STV_DEFAULT"
_ZN7cutlass13device_kernelINS_4gemm6kernel13GemmUniversalIN4cute5tupleIJiiiiEEENS1_10collective13CollectiveMmaINS1_34MainloopSm90TmaGmmaWarpSpecializedILi3ENS5_IJNS4_1CILi2EEESB_NSA_ILi1EEEEEENS1_35KernelTmaWarpSpecializedCooperativeEEENS5_IJNSA_ILi256EEESG_NSA_ILi64EEEEEENS_10bfloat16_tENS5_IJlSC_lEEESJ_SK_NS4_8TiledMMAINS4_8MMA_AtomIJNS4_4SM904GMMA28MMA_64x256x16_F32BF16BF16_SSILNSO_5MajorE0ELSQ_0ELNSO_7ScaleInE1ELSR_1EEEEEENS4_6LayoutINS5_IJSB_SC_SC_EEENS5_IJSC_NSA_ILi0EEESW_EEEEENS5_IJNS4_10UnderscoreESZ_SZ_EEEEENS4_23SM90_TMA_LOAD_MULTICASTENS4_14ComposedLayoutINS4_7SwizzleILi3ELi4ELi3EEENS4_18smem_ptr_flag_bitsILi16EEENSU_INS5_IJNSA_ILi8EEESH_EEENS5_IJSH_SC_EEEEEEEvNS4_8identityES12_S1C_vS1D_EENS_8epilogue10collective6detail29Sm90TmaWarpSpecializedAdapterINS1G_15DefaultEpilogueISJ_SK_SK_NS1F_6thread17LinearCombinationISJ_Li1EffLNS1K_9ScaleType4KindE0ELNS_15FloatRoundStyleE2ESJ_EENS1_15EpilogueDefaultEEEEEvvEEEEvNT_6ParamsE:
[----:B------:R-:W0:Y:S02]  /*0000*/  LDC R1, c[0x0][0x28] ;  /* 0x00000a00ff017b82 */ /* 0x000e240000000800 */
[----:B0-----:R-:W-:Y:S01]  /*0010*/  VIADD R1, R1, 0xfffff878 ;  /* 0xfffff87801017836 */ /* 0x001fe20000000000 */
[----:B------:R-:W0:Y:S01]  /*0020*/  S2R R4, SR_TID.X ;  /* 0x0000000000047919 */ /* 0x000e220000002100 */
[----:B------:R-:W-:Y:S01]  /*0030*/  ELECT P0, URZ, PT ;  /* 0x00000000003f782f */ /* 0x000fe20003800000 */
[----:B------:R-:W-:Y:S01]  /*0040*/  BSSY B0, `(.L_x_0) ;  /* 0x0000015000007945 */ /* 0x000fe20003800000 */
[--C-:B0-----:R-:W-:Y:S02]  /*0050*/  SHF.R.U32.HI R0, RZ, 0x5, R4.reuse ;  /* 0x00000005ff007819 */ /* 0x101fe40000011604 */
[----:B------:R-:W-:-:S03]  /*0060*/  SHF.R.U32.HI R2, RZ, 0x7, R4 ;  /* 0x00000007ff027819 */ /* 0x000fc60000011604 */
[----:B------:R-:W0:Y:S04]  /*0070*/  SHFL.IDX PT, R3, R0, RZ, 0x1f ;  /* 0x00001fff00037589 */ /* 0x000e2800000e0000 */
[----:B------:R-:W1:Y:S01]  /*0080*/  SHFL.IDX PT, R2, R2, RZ, 0x1f ;  /* 0x00001fff02027589 */ /* 0x000e6200000e0000 */
[----:B0-----:R-:W-:Y:S02]  /*0090*/  R2UR UR9, R3 ;  /* 0x00000000030972ca */ /* 0x001fe400000e0000 */
[----:B-1----:R-:W-:-:S11]  /*00a0*/  R2UR UR5, R2 ;  /* 0x00000000020572ca */ /* 0x002fd600000e0000 */
[----:B------:R-:W-:Y:S02]  /*00b0*/  USHF.R.S32.HI UR4, URZ, 0x1f, UR9 ;  /* 0x0000001f3f047899 */ /* 0x000fe40008011409 */
[----:B------:R-:W-:Y:S02]  /*00c0*/  ISETP.NE.OR P0, PT, RZ, UR9, !P0 ;  /* 0x00000009ff007c0c */ /* 0x000fe4000c705670 */
[----:B------:R-:W-:-:S04]  /*00d0*/  ULEA.HI UR4, UR4, UR9, URZ, 0x2 ;  /* 0x0000000904047291 */ /* 0x000fc8000f8f103f */
[----:B------:R-:W-:-:S04]  /*00e0*/  ULOP3.LUT UR4, UR4, 0xfffffffc, URZ, 0xc0, !UPT ;  /* 0xfffffffc04047892 */ /* 0x000fc8000f8ec03f */
[----:B------:R-:W-:-:S03]  /*00f0*/  UIADD3 UR9, UR9, -UR4, URZ ;  /* 0x8000000409097290 */ /* 0x000fc6000fffe03f */
[----:B------:R-:W-:Y:S09]  /*0100*/  @P0 BRA `(.L_x_1) ;  /* 0x0000000000200947 */ /* 0x000ff20003800000 */
[----:B------:R-:W-:Y:S02]  /*0110*/  ULDC.64 UR6, c[0x0][0x198] ;  /* 0x0000660000067ab9 */ /* 0x000fe40000000a00 */
[----:B------:R-:W-:Y:S02]  /*0120*/  UIADD3 UR10, UP0, UR6, 0xf0, URZ ;  /* 0x000000f0060a7890 */ /* 0x000fe4000ff1e03f */
[----:B------:R-:W-:Y:S02]  /*0130*/  UIADD3 UR6, UP1, UR6, 0x1f0, URZ ;  /* 0x000001f006067890 */ /* 0x000fe4000ff3e03f */
[----:B------:R-:W-:Y:S02]  /*0140*/  UIADD3.X UR11, URZ, UR7, URZ, UP0, !UPT ;  /* 0x000000073f0b7290 */ /* 0x000fe400087fe43f */
[----:B------:R-:W-:-:S07]  /*0150*/  UIADD3.X UR7, URZ, UR7, URZ, UP1, !UPT ;  /* 0x000000073f077290 */ /* 0x000fce0008ffe43f */
[----:B------:R0:W-:Y:S02]  /*0160*/  UTMACCTL.PF [UR10] ;  /* 0x000000000a0079b9 */ /* 0x0001e40008040000 */
[----:B------:R0:W-:Y:S02]  /*0170*/  UTMACCTL.PF [UR6] ;  /* 0x00000000060079b9 */ /* 0x0001e40008040000 */
[----:B0-----:R-:W-:Y:S01]  /*0180*/  NOP ;  /* 0x0000000000007918 */ /* 0x001fe20000000000 */
.L_x_1:
[----:B------:R-:W-:Y:S05]  /*0190*/  BSYNC B0 ;  /* 0x0000000000007941 */ /* 0x000fea0003800000 */
.L_x_0:
[----:B------:R-:W0:Y:S01]  /*01a0*/  SHFL.IDX PT, R2, R0, RZ, 0x1f ;  /* 0x00001fff00027589 */ /* 0x000e2200000e0000 */
[----:B------:R-:W-:Y:S01]  /*01b0*/  UISETP.NE.AND UP0, UPT, UR9, 0x3, UPT ;  /* 0x000000030900788c */ /* 0x000fe2000bf05270 */
[----:B------:R-:W-:Y:S01]  /*01c0*/  ISETP.NE.AND P1, PT, RZ, UR5, PT ;  /* 0x00000005ff007c0c */ /* 0x000fe2000bf25270 */
[----:B------:R-:W-:Y:S02]  /*01d0*/  UIADD3 UR16, UR5, -0x1, URZ ;  /* 0xffffffff05107890 */ /* 0x000fe4000fffe03f */
[----:B------:R-:W-:Y:S02]  /*01e0*/  UISETP.EQ.OR UP0, UPT, UR9, URZ, !UP0 ;  /* 0x0000003f0900728c */ /* 0x000fe4000c702670 */
[----:B------:R-:W-:Y:S02]  /*01f0*/  UISETP.GE.U32.AND UP1, UPT, UR16, 0x2, UPT ;  /* 0x000000021000788c */ /* 0x000fe4000bf26070 */
[----:B------:R-:W-:-:S04]  /*0200*/  UISETP.EQ.AND UP0, UPT, UR5, URZ, UP0 ;  /* 0x0000003f0500728c */ /* 0x000fc80008702270 */
[----:B------:R-:W-:-:S04]  /*0210*/  USEL UR40, URZ, 0x1, !UP0 ;  /* 0x000000013f287887 */ /* 0x000fc8000c000000 */
[----:B------:R-:W-:Y:S01]  /*0220*/  USEL UR40, UR40, 0x2, UP1 ;  /* 0x0000000228287887 */ /* 0x000fe20008800000 */
[----:B0-----:R-:W-:-:S13]  /*0230*/  ISETP.NE.AND P0, PT, R2, RZ, PT ;  /* 0x000000ff0200720c */ /* 0x001fda0003f05270 */
[----:B------:R-:W-:Y:S05]  /*0240*/  @P0 BRA `(.L_x_2) ;  /* 0x0000000000500947 */ /* 0x000fea0003800000 */
[----:B------:R-:W0:Y:S01]  /*0250*/  S2UR UR8, SR_CgaCtaId ;  /* 0x00000000000879c3 */ /* 0x000e220000008800 */
[----:B------:R-:W-:Y:S01]  /*0260*/  UMOV UR4, 0x400 ;  /* 0x0000040000047882 */ /* 0x000fe20000000000 */
[----:B------:R-:W-:Y:S01]  /*0270*/  UMOV UR5, 0x1 ;  /* 0x0000000100057882 */ /* 0x000fe20000000000 */
[----:B------:R-:W-:Y:S01]  /*0280*/  UMOV UR6, 0x6 ;  /* 0x0000000600067882 */ /* 0x000fe20000000000 */
[----:B------:R-:W-:Y:S01]  /*0290*/  ELECT P0, URZ, PT ;  /* 0x00000000003f782f */ /* 0x000fe20003800000 */
[----:B------:R-:W-:-:S04]  /*02a0*/  UIADD3 UR6, -UR6, 0x100000, URZ ;  /* 0x0010000006067890 */ /* 0x000fc8000fffe13f */
[----:B------:R-:W-:Y:S02]  /*02b0*/  USHF.L.U32 UR7, UR6, 0xb, URZ ;  /* 0x0000000b06077899 */ /* 0x000fe4000800063f */
[----:B------:R-:W-:Y:S02]  /*02c0*/  USHF.L.U32 UR6, UR6, 0x1, URZ ;  /* 0x0000000106067899 */ /* 0x000fe4000800063f */
[----:B0-----:R-:W-:Y:S02]  /*02d0*/  ULEA UR8, UR8, UR4, 0x18 ;  /* 0x0000000408087291 */ /* 0x001fe4000f8ec03f */
[----:B------:R-:W-:-:S04]  /*02e0*/  UIADD3 UR4, -UR5, 0x100000, URZ ;  /* 0x0010000005047890 */ /* 0x000fc8000fffe13f */
[----:B------:R-:W-:Y:S02]  /*02f0*/  USHF.L.U32 UR5, UR4, 0xb, URZ ;  /* 0x0000000b04057899 */ /* 0x000fe4000800063f */
[----:B------:R-:W-:Y:S01]  /*0300*/  USHF.L.U32 UR4, UR4, 0x1, URZ ;  /* 0x0000000104047899 */ /* 0x000fe2000800063f */
[----:B------:R-:W0:Y:S11]  /*0310*/  FENCE.VIEW.ASYNC.S ;  /* 0x00000000000073c6 */ /* 0x000e360000000000 */
[----:B0-----:R0:W1:Y:S01]  /*0320*/  SYNCS.EXCH.64 URZ, [UR8], UR4 ;  /* 0x00000004083f75b2 */ /* 0x0010620008000100 */
[----:B------:R0:W2:Y:S01]  /*0330*/  SYNCS.EXCH.64 URZ, [UR8+0x18], UR6 ;  /* 0x00001806083f75b2 */ /* 0x0000a20008000100 */
[----:B------:R0:W3:Y:S01]  /*0340*/  SYNCS.EXCH.64 URZ, [UR8+0x8], UR4 ;  /* 0x00000804083f75b2 */ /* 0x0000e20008000100 */
[----:B------:R0:W4:Y:S01]  /*0350*/  SYNCS.EXCH.64 URZ, [UR8+0x20], UR6 ;  /* 0x00002006083f75b2 */ /* 0x0001220008000100 */
[----:B------:R0:W0:Y:S01]  /*0360*/  SYNCS.EXCH.64 URZ, [UR8+0x10], UR4 ;  /* 0x00001004083f75b2 */ /* 0x0000220008000100 */
[----:B------:R0:W0:Y:S01]  /*0370*/  SYNCS.EXCH.64 URZ, [UR8+0x28], UR6 ;  /* 0x00002806083f75b2 */ /* 0x0000220008000100 */
[----:B------:R-:W-:Y:S01]  /*0380*/  NOP ;  /* 0x0000000000007918 */ /* 0x000fe20000000000 */
.L_x_2:
[----:B------:R-:W5:Y:S01]  /*0390*/  S2UR UR13, SR_CTAID.X ;  /* 0x00000000000d79c3 */ /* 0x000f620000002500 */
[----:B------:R-:W-:Y:S01]  /*03a0*/  SHF.R.S32.HI R3, RZ, 0x1f, R4 ;  /* 0x0000001fff037819 */ /* 0x000fe20000011404 */
[----:B------:R5:W1:Y:S01]  /*03b0*/  SHFL.IDX PT, R6, R0, RZ, 0x1f ;  /* 0x00001fff00067589 */ /* 0x000a6200000e0000 */
[----:B0-----:R-:W-:Y:S01]  /*03c0*/  ULDC UR4, c[0x0][0x150] ;  /* 0x0000540000047ab9 */ /* 0x001fe20000000800 */
[----:B------:R-:W-:Y:S02]  /*03d0*/  ELECT P0, URZ, PT ;  /* 0x00000000003f782f */ /* 0x000fe40003800000 */
[----:B------:R-:W-:Y:S01]  /*03e0*/  LEA.HI R3, R3, R4, RZ, 0x7 ;  /* 0x0000000403037211 */ /* 0x000fe200078f38ff */
[----:B------:R-:W-:Y:S01]  /*03f0*/  ULDC UR5, c[0x0][0x154] ;  /* 0x0000550000057ab9 */ /* 0x000fe20000000800 */
[----:B------:R-:W-:Y:S01]  /*0400*/  SHF.R.S32.HI R7, RZ, 0x1f, R2 ;  /* 0x0000001fff077819 */ /* 0x000fe20000011402 */
[----:B------:R-:W0:Y:S01]  /*0410*/  S2UR UR10, SR_CTAID.Y ;  /* 0x00000000000a79c3 */ /* 0x000e220000002600 */
[----:B------:R-:W-:Y:S01]  /*0420*/  LOP3.LUT R3, R3, 0xffffff80, RZ, 0xc0, !PT ;  /* 0xffffff8003037812 */ /* 0x000fe200078ec0ff */
[----:B------:R-:W-:Y:S01]  /*0430*/  ULDC UR8, c[0x0][0x144] ;  /* 0x0000510000087ab9 */ /* 0x000fe20000000800 */
[----:B------:R-:W-:Y:S01]  /*0440*/  LEA.HI R7, R7, R2, RZ, 0x2 ;  /* 0x0000000207077211 */ /* 0x000fe200078f10ff */
[----:B------:R-:W-:Y:S01]  /*0450*/  NOP ;  /* 0x0000000000007918 */ /* 0x000fe20000000000 */
[----:B------:R-:W-:Y:S01]  /*0460*/  NOP ;  /* 0x0000000000007918 */ /* 0x000fe20000000000 */
[----:B------:R-:W-:Y:S01]  /*0470*/  IMAD.IADD R3, R4, 0x1, -R3 ;  /* 0x0000000104037824 */ /* 0x000fe200078e0a03 */
[----:B------:R-:W-:Y:S01]  /*0480*/  LOP3.LUT R7, R7, 0x3ffffffc, RZ, 0xc0, !PT ;  /* 0x3ffffffc07077812 */ /* 0x000fe200078ec0ff */
[----:B------:R-:W-:Y:S01]  /*0490*/  ULDC UR11, c[0x0][0x148] ;  /* 0x00005200000b7ab9 */ /* 0x000fe20000000800 */
[----:B------:R-:W-:-:S02]  /*04a0*/  IMAD.MOV.U32 R17, RZ, RZ, 0x1 ;  /* 0x00000001ff117424 */ /* 0x000fc400078e00ff */
[----:B------:R-:W-:Y:S01]  /*04b0*/  SHF.R.S32.HI R4, RZ, 0x1f, R3 ;  /* 0x0000001fff047819 */ /* 0x000fe20000011403 */
[----:B------:R-:W-:-:S03]  /*04c0*/  IMAD.IADD R2, R2, 0x1, -R7 ;  /* 0x0000000102027824 */ /* 0x000fc600078e0a07 */
[----:B------:R-:W-:Y:S02]  /*04d0*/  LEA.HI R4, R4, R3, RZ, 0x3 ;  /* 0x0000000304047211 */ /* 0x000fe400078f18ff */
[----:B-----5:R-:W-:Y:S02]  /*04e0*/  I2FP.F32.U32 R5, UR13 ;  /* 0x0000000d00057c45 */ /* 0x020fe40008201000 */
[--C-:B------:R-:W-:Y:S02]  /*04f0*/  SHF.R.S32.HI R0, RZ, 0x3, R4.reuse ;  /* 0x00000003ff007819 */ /* 0x100fe40000011404 */
[----:B-1----:R-:W-:Y:S01]  /*0500*/  ISETP.NE.OR P0, PT, R6, RZ, !P0 ;  /* 0x000000ff0600720c */ /* 0x002fe20004705670 */
[----:B------:R-:W-:Y:S01]  /*0510*/  FMUL R8, R5, UR4 ;  /* 0x0000000405087c20 */ /* 0x000fe20008400000 */
[----:B------:R-:W-:-:S04]  /*0520*/  SHF.R.S32.HI R5, RZ, 0x1f, R4 ;  /* 0x0000001fff057819 */ /* 0x000fc80000011404 */
[----:B------:R-:W-:Y:S01]  /*0530*/  LEA.HI R5, R5, R0, RZ, 0x2 ;  /* 0x0000000005057211 */ /* 0x000fe200078f10ff */
[----:B------:R-:W1:Y:S03]  /*0540*/  F2I.U32.TRUNC.NTZ R8, R8 ;  /* 0x0000000800087305 */ /* 0x000e66000020f000 */
[----:B------:R-:W-:-:S03]  /*0550*/  LOP3.LUT R5, R5, 0xfffffffc, RZ, 0xc0, !PT ;  /* 0xfffffffc05057812 */ /* 0x000fc600078ec0ff */
[----:B------:R-:W-:Y:S01]  /*0560*/  VOTEU.ALL UP0, P0 ;  /* 0x00000000003f7886 */ /* 0x000fe20000000000 */
[----:B------:R-:W-:Y:S01]  /*0570*/  VOTEU.ALL UP1, P0 ;  /* 0x00000000003f7886 */ /* 0x000fe20000020000 */
[----:B------:R-:W-:Y:S01]  /*0580*/  IMAD.IADD R5, R0, 0x1, -R5 ;  /* 0x0000000100057824 */ /* 0x000fe200078e0a05 */
[----:B0-----:R-:W-:Y:S02]  /*0590*/  I2FP.F32.U32 R0, UR10 ;  /* 0x0000000a00007c45 */ /* 0x001fe40008201000 */
[----:B------:R-:W0:Y:S01]  /*05a0*/  @!UP0 S2UR UR7, SR_CgaCtaId ;  /* 0x00000000000789c3 */ /* 0x000e220000008800 */
[----:B------:R-:W-:Y:S01]  /*05b0*/  @!UP0 UMOV UR6, 0x400 ;  /* 0x0000040000068882 */ /* 0x000fe20000000000 */
[----:B------:R-:W-:Y:S01]  /*05c0*/  LEA R2, R2, R5, 0x2 ;  /* 0x0000000502027211 */ /* 0x000fe200078e10ff */
[----:B------:R-:W-:Y:S01]  /*05d0*/  FMUL R4, R0, UR5 ;  /* 0x0000000500047c20 */ /* 0x000fe20008400000 */
[----:B-1----:R-:W-:Y:S02]  /*05e0*/  R2UR UR4, R8 ;  /* 0x00000000080472ca */ /* 0x002fe400000e0000 */
[----:B------:R-:W-:-:S03]  /*05f0*/  LEA.HI R0, R2, R2, RZ, 0x1 ;  /* 0x0000000202007211 */ /* 0x000fc600078f08ff */
[----:B------:R-:W1:Y:S01]  /*0600*/  F2I.U32.TRUNC.NTZ R4, R4 ;  /* 0x0000000400047305 */ /* 0x000e62000020f000 */
[----:B------:R-:W-:-:S05]  /*0610*/  LOP3.LUT R5, R0, 0xfffffffe, RZ, 0xc0, !PT ;  /* 0xfffffffe00057812 */ /* 0x000fca00078ec0ff */
[----:B------:R-:W-:Y:S02]  /*0620*/  IMAD.IADD R5, R2, 0x1, -R5 ;  /* 0x0000000102057824 */ /* 0x000fe400078e0a05 */
[----:B------:R-:W-:-:S04]  /*0630*/  UIADD3 UR4, -UR4, URZ, URZ ;  /* 0x0000003f04047290 */ /* 0x000fc8000fffe13f */
[----:B------:R-:W-:Y:S01]  /*0640*/  UIMAD UR8, UR8, UR4, UR13 ;  /* 0x00000004080872a4 */ /* 0x000fe2000f8e020d */
[----:B-1----:R-:W-:Y:S02]  /*0650*/  R2UR UR12, R4 ;  /* 0x00000000040c72ca */ /* 0x002fe400000e0000 */
[----:B------:R-:W-:Y:S01]  /*0660*/  UMOV UR4, 0x20 ;  /* 0x0000002000047882 */ /* 0x000fe20000000000 */
[----:B------:R-:W1:Y:S02]  /*0670*/  LDC R4, c[0x0][0x140] ;  /* 0x00005000ff047b82 */ /* 0x000e640000000800 */
[----:B------:R-:W-:Y:S01]  /*0680*/  ISETP.NE.AND P3, PT, R5, UR8, PT ;  /* 0x0000000805007c0c */ /* 0x000fe2000bf65270 */
[----:B------:R-:W-:-:S04]  /*0690*/  @!UP0 UIADD3 UR4, -UR4, 0x100000, URZ ;  /* 0x0010000004048890 */ /* 0x000fc8000fffe13f */
[----:B------:R-:W-:Y:S02]  /*06a0*/  @!UP0 USHF.L.U32 UR5, UR4, 0xb, URZ ;  /* 0x0000000b04058899 */ /* 0x000fe4000800063f */
[----:B------:R-:W-:Y:S01]  /*06b0*/  @!UP0 USHF.L.U32 UR4, UR4, 0x1, URZ ;  /* 0x0000000104048899 */ /* 0x000fe2000800063f */
[C---:B------:R-:W-:Y:S01]  /*06c0*/  IMAD.SHL.U32 R5, R2.reuse, 0x4, RZ ;  /* 0x0000000402057824 */ /* 0x040fe200078e00ff */
[----:B0-----:R-:W-:Y:S01]  /*06d0*/  @!UP0 ULEA UR6, UR7, UR6, 0x18 ;  /* 0x0000000607068291 */ /* 0x001fe2000f8ec03f */
[----:B------:R-:W-:Y:S01]  /*06e0*/  VOTEU.ALL UP0, P0 ;  /* 0x00000000003f7886 */ /* 0x000fe20000000000 */
[----:B------:R-:W-:Y:S02]  /*06f0*/  LOP3.LUT P0, RZ, R3, 0x7, RZ, 0xc0, !PT ;  /* 0x0000000703ff7812 */ /* 0x000fe4000780c0ff */
[----:B------:R-:W-:Y:S01]  /*0700*/  LOP3.LUT R152, R2, 0xc, R5, 0x78, !PT ;  /* 0x0000000c02987812 */ /* 0x000fe200078e7805 */
[----:B------:R-:W-:-:S03]  /*0710*/  UIADD3 UR12, -UR12, URZ, URZ ;  /* 0x0000003f0c0c7290 */ /* 0x000fc6000fffe13f */
[C---:B------:R-:W-:Y:S02]  /*0720*/  ISETP.LT.U32.AND P0, PT, R152.reuse, 0x4, !P0 ;  /* 0x000000049800780c */ /* 0x040fe40004701070 */
[----:B------:R-:W-:Y:S01]  /*0730*/  @P3 LEA.HI R0, R152, R152, RZ, 0x1 ;  /* 0x0000009898003211 */ /* 0x000fe200078f08ff */
[----:B------:R-:W0:Y:S02]  /*0740*/  FENCE.VIEW.ASYNC.S ;  /* 0x00000000000073c6 */ /* 0x000e240000000000 */
[----:B0-----:R-:W0:Y:S01]  /*0750*/  @!UP0 SYNCS.EXCH.64 URZ, [UR6+0x40], UR4 ;  /* 0x00004004063f85b2 */ /* 0x001e220008000100 */
[----:B------:R-:W-:Y:S02]  /*0760*/  @P3 SHF.R.S32.HI R0, RZ, 0x1, R0 ;  /* 0x00000001ff003819 */ /* 0x000fe40000011400 */
[----:B-1----:R-:W-:Y:S01]  /*0770*/  ISETP.EQ.U32.AND P2, PT, R4, 0x1, PT ;  /* 0x000000010400780c */ /* 0x002fe20003f42070 */
[----:B------:R1:W0:Y:S01]  /*0780*/  @!UP1 SYNCS.EXCH.64 URZ, [UR6+0x48], UR4 ;  /* 0x00004804063f95b2 */ /* 0x0002220008000100 */
[----:B------:R-:W-:Y:S01]  /*0790*/  NOP ;  /* 0x0000000000007918 */ /* 0x000fe20000000000 */
[----:B-1----:R-:W-:-:S06]  /*07a0*/  UIMAD UR4, UR11, UR12, UR10 ;  /* 0x0000000c0b0472a4 */ /* 0x002fcc000f8e020a */
[----:B------:R-:W-:Y:S02]  /*07b0*/  @P3 ISETP.NE.AND P4, PT, R0, UR4, PT ;  /* 0x0000000400003c0c */ /* 0x000fe4000bf85270 */
[----:B------:R-:W-:Y:S02]  /*07c0*/  SEL R0, RZ, 0x1, !P0 ;  /* 0x00000001ff007807 */ /* 0x000fe40004000000 */
[----:B------:R-:W-:-:S04]  /*07d0*/  @P3 SEL R17, RZ, 0x1, P4 ;  /* 0x00000001ff113807 */ /* 0x000fc80002000000 */
[----:B------:R-:W-:Y:S01]  /*07e0*/  LOP3.LUT R17, R17, R0, RZ, 0xc0, !PT ;  /* 0x0000000011117212 */ /* 0x000fe200078ec0ff */
[----:B------:R-:W-:Y:S06]  /*07f0*/  @!P2 BRA `(.L_x_3) ;  /* 0x000000000008a947 */ /* 0x000fec0003800000 */
[----:B0-234-:R-:W-:Y:S01]  /*0800*/  UCGABAR_ARV ;  /* 0x00000000000079c7 */ /* 0x01dfe20008000000 */
[----:B------:R-:W-:Y:S05]  /*0810*/  BRA `(.L_x_4) ;  /* 0x0000000000047947 */ /* 0x000fea0003800000 */
.L_x_3:
[----:B0-234-:R-:W-:Y:S01]  /*0820*/  NOP ;  /* 0x0000000000007918 */ /* 0x01dfe20000000000 */
.L_x_4:
[----:B------:R-:W-:Y:S01]  /*0830*/  ULDC UR4, c[0x0][0x65c] ;  /* 0x0001970000047ab9 */ /* 0x000fe20000000800 */
[----:B------:R-:W-:Y:S01]  /*0840*/  UMOV UR5, URZ ;  /* 0x0000003f00057c82 */ /* 0x000fe20008000000 */
[----:B------:R-:W-:-:S03]  /*0850*/  UISETP.NE.AND UP0, UPT, UR4, 0x1, UPT ;  /* 0x000000010400788c */ /* 0x000fc6000bf05270 */
[----:B------:R-:W-:Y:S01]  /*0860*/  UMOV UR4, UR13 ;  /* 0x0000000d00047c82 */ /* 0x000fe20008000000 */
[----:B------:R-:W-:Y:S02]  /*0870*/  UP2UR UR45, UPR, URZ, 0x1 ;  /* 0x000000013f2d7883 */ /* 0x000fe40008000000 */
[----:B------:R-:W-:Y:S02]  /*0880*/  PLOP3.LUT P0, PT, PT, PT, UP0, 0x80, 0x0 ;  /* 0x000000000000781c */ /* 0x000fe40003f0f008 */
[----:B------:R-:W-:Y:S02]  /*0890*/  PLOP3.LUT P3, PT, PT, PT, UP0, 0x80, 0x0 ;  /* 0x000000000000781c */ /* 0x000fe40003f6f008 */
[----:B------:R-:W-:Y:S01]  /*08a0*/  PLOP3.LUT P5, PT, PT, PT, UP0, 0x80, 0x0 ;  /* 0x000000000000781c */ /* 0x000fe20003faf008 */
[----:B------:R-:W-:Y:S01]  /*08b0*/  @UP0 ULDC UR14, c[0x0][0x10] ;  /* 0x00000400000e0ab9 */ /* 0x000fe20000000800 */
[----:B------:R-:W-:Y:S01]  /*08c0*/  @UP0 UMOV UR6, UR10 ;  /* 0x0000000a00060c82 */ /* 0x000fe20008000000 */
[----:B------:R-:W-:Y:S01]  /*08d0*/  @UP0 UMOV UR7, URZ ;  /* 0x0000003f00070c82 */ /* 0x000fe20008000000 */
[----:B------:R-:W-:Y:S01]  /*08e0*/  PLOP3.LUT P4, PT, PT, PT, UP0, 0x80, 0x0 ;  /* 0x000000000000781c */ /* 0x000fe20003f8f008 */
[----:B------:R-:W-:-:S03]  /*08f0*/  @UP0 UIMAD.WIDE.U32 UR14, UR13, UR14, UR6 ;  /* 0x0000000e0d0e02a5 */ /* 0x000fc6000f8e0006 */
[----:B------:R-:W-:Y:S01]  /*0900*/  @!UP0 ULDC UR7, c[0x0][0xc] ;  /* 0x0000030000078ab9 */ /* 0x000fe20000000800 */
[----:B------:R-:W-:Y:S01]  /*0910*/  @UP0 UMOV UR6, URZ ;  /* 0x0000003f00060c82 */ /* 0x000fe20008000000 */
[----:B------:R-:W-:Y:S01]  /*0920*/  @!UP0 UIMAD.WIDE.U32 UR4, UR10, UR7, UR4 ;  /* 0x000000070a0482a5 */ /* 0x000fe2000f8e0004 */
[----:B------:R-:W-:Y:S01]  /*0930*/  IMAD.U32 R2, RZ, RZ, UR14 ;  /* 0x0000000eff027e24 */ /* 0x000fe2000f8e00ff */
[----:B------:R-:W-:Y:S02]  /*0940*/  @UP0 UIADD3 UR6, UR15, UR6, URZ ;  /* 0x000000060f060290 */ /* 0x000fe4000fffe03f */
[----:B------:R-:W-:Y:S01]  /*0950*/  MOV R3, UR15 ;  /* 0x0000000f00037c02 */ /* 0x000fe20008000f00 */
[----:B------:R-:W-:Y:S01]  /*0960*/  @P0 IMAD.MOV.U32 R7, RZ, RZ, R2 ;  /* 0x000000ffff070224 */ /* 0x000fe200078e0002 */
[----:B------:R-:W-:Y:S01]  /*0970*/  MOV R4, UR4 ;  /* 0x0000000400047c02 */ /* 0x000fe20008000f00 */
[----:B------:R-:W-:Y:S02]  /*0980*/  IMAD.U32 R5, RZ, RZ, UR5 ;  /* 0x00000005ff057e24 */ /* 0x000fe4000f8e00ff */
[----:B------:R-:W-:-:S02]  /*0990*/  IMAD.U32 R2, RZ, RZ, UR4 ;  /* 0x00000004ff027e24 */ /* 0x000fc4000f8e00ff */
[----:B------:R-:W-:Y:S02]  /*09a0*/  @P3 IMAD.U32 R6, RZ, RZ, UR6 ;  /* 0x00000006ff063e24 */ /* 0x000fe4000f8e00ff */
[----:B------:R-:W-:Y:S02]  /*09b0*/  @!P5 IMAD.MOV.U32 R6, RZ, RZ, R5 ;  /* 0x000000ffff06d224 */ /* 0x000fe400078e0005 */
[----:B------:R-:W-:Y:S02]  /*09c0*/  @!P4 IMAD.MOV.U32 R7, RZ, RZ, R2 ;  /* 0x000000ffff07c224 */ /* 0x000fe400078e0002 */
[----:B------:R-:W-:Y:S01]  /*09d0*/  IMAD.U32 R3, RZ, RZ, UR5 ;  /* 0x00000005ff037e24 */ /* 0x000fe2000f8e00ff */
[----:B------:R0:W-:Y:S04]  /*09e0*/  STL [R1+0x200], R6 ;  /* 0x0002000601007387 */ /* 0x0001e80000100800 */
[----:B------:R0:W-:Y:S01]  /*09f0*/  STL [R1+0x204], R7 ;  /* 0x0002040701007387 */ /* 0x0001e20000100800 */
[----:B------:R-:W-:Y:S05]  /*0a00*/  @!P2 BRA `(.L_x_5) ;  /* 0x00000000000ca947 */ /* 0x000fea0003800000 */
[----:B------:R-:W-:Y:S01]  /*0a10*/  UCGABAR_WAIT ;  /* 0x0000000000007dc7 */ /* 0x000fe20008000000 */
[----:B------:R-:W-:Y:S01]  /*0a20*/  CCTL.IVALL ;  /* 0x00000000ff00798f */ /* 0x000fe20002000000 */
[----:B------:R-:W-:Y:S05]  /*0a30*/  BRA `(.L_x_6) ;  /* 0x0000000000047947 */ /* 0x000fea0003800000 */
.L_x_5:
[----:B------:R-:W-:Y:S06]  /*0a40*/  BAR.SYNC.DEFER_BLOCKING 0x0 ;  /* 0x0000000000007b1d */ /* 0x000fec0000010000 */
.L_x_6:
[----:B------:R-:W-:Y:S05]  /*0a50*/  @!P1 BRA `(.L_x_7) ;  /* 0x0000019800189947 */ /* 0x000fea0003800000 */
[----:B------:R-:W-:-:S06]  /*0a60*/  UISETP.GT.U32.AND UP0, UPT, UR16, 0x1, UPT ;  /* 0x000000011000788c */ /* 0x000fcc000bf04070 */
[----:B------:R-:W-:-:S13]  /*0a70*/  PLOP3.LUT P0, PT, PT, PT, UP0, 0x80, 0x0 ;  /* 0x000000000000781c */ /* 0x000fda0003f0f008 */
[----:B------:R-:W-:Y:S05]  /*0a80*/  @P0 EXIT ;  /* 0x000000000000094d */ /* 0x000fea0003800000 */
[----:B------:R-:W-:Y:S01]  /*0a90*/  ULDC.64 UR4, c[0x0][0x650] ;  /* 0x0001940000047ab9 */ /* 0x000fe20000000a00 */
[----:B------:R-:W-:Y:S01]  /*0aa0*/  UMOV UR41, 0xffffffff ;  /* 0xffffffff00297882 */ /* 0x000fe20000000000 */
[----:B------:R-:W-:Y:S01]  /*0ab0*/  ISETP.GE.U32.AND P0, PT, R7, UR4, PT ;  /* 0x0000000407007c0c */ /* 0x000fe2000bf06070 */
[----:B------:R-:W-:Y:S01]  /*0ac0*/  UMOV UR42, 0xffffffff ;  /* 0xffffffff002a7882 */ /* 0x000fe20000000000 */
[----:B------:R-:W-:Y:S01]  /*0ad0*/  UMOV UR43, 0xffffffff ;  /* 0xffffffff002b7882 */ /* 0x000fe20000000000 */
[----:B------:R-:W-:Y:S02]  /*0ae0*/  PRMT R0, RZ, 0x7610, R0 ;  /* 0x00007610ff007816 */ /* 0x000fe40000000000 */
[----:B------:R-:W-:-:S13]  /*0af0*/  ISETP.GE.U32.AND.EX P0, PT, R6, UR5, PT, P0 ;  /* 0x0000000506007c0c */ /* 0x000fda000bf06100 */
[----:B------:R-:W-:Y:S05]  /*0b00*/  @P0 BRA `(.L_x_8) ;  /* 0x0000000400480947 */ /* 0x000fea0003800000 */
[----:B------:R-:W-:Y:S01]  /*0b10*/  ULDC.64 UR16, c[0x0][0x628] ;  /* 0x00018a0000107ab9 */ /* 0x000fe20000000a00 */
[C---:B------:R-:W-:Y:S01]  /*0b20*/  R2UR UR19, R7.reuse ;  /* 0x00000000071372ca */ /* 0x040fe200000e0000 */
[----:B------:R-:W-:Y:S01]  /*0b30*/  ULDC UR18, c[0x0][0x630] ;  /* 0x00018c0000127ab9 */ /* 0x000fe20000000800 */
[----:B------:R-:W-:Y:S02]  /*0b40*/  ISETP.NE.U32.AND P0, PT, RZ, UR16, PT ;  /* 0x00000010ff007c0c */ /* 0x000fe4000bf05070 */
[----:B------:R-:W-:Y:S02]  /*0b50*/  R2UR UR4, R7 ;  /* 0x00000000070472ca */ /* 0x000fe400000e0000 */
[----:B------:R-:W-:Y:S02]  /*0b60*/  ISETP.NE.AND.EX P0, PT, RZ, UR17, PT, P0 ;  /* 0x00000011ff007c0c */ /* 0x000fe4000bf05300 */
[----:B------:R-:W-:-:S11]  /*0b70*/  R2UR UR5, R6 ;  /* 0x00000000060572ca */ /* 0x000fd600000e0000 */
[----:B------:R-:W-:Y:S05]  /*0b80*/  @!P0 BRA `(.L_x_9) ;  /* 0x0000000000308947 */ /* 0x000fea0003800000 */
[----:B------:R-:W-:Y:S01]  /*0b90*/  R2UR UR4, R7 ;  /* 0x00000000070472ca */ /* 0x000fe200000e0000 */
[----:B------:R-:W-:Y:S01]  /*0ba0*/  ULDC UR9, c[0x0][0x634] ;  /* 0x00018d0000097ab9 */ /* 0x000fe20000000800 */
[----:B------:R-:W-:-:S11]  /*0bb0*/  R2UR UR13, R6 ;  /* 0x00000000060d72ca */ /* 0x000fd600000e0000 */
[----:B------:R-:W-:-:S04]  /*0bc0*/  UIADD3 UR9, UP0, UR4, UR9, URZ ;  /* 0x0000000904097290 */ /* 0x000fc8000ff1e03f */
[----:B------:R-:W-:-:S04]  /*0bd0*/  UIADD3.X UR13, URZ, UR13, URZ, UP0, !UPT ;  /* 0x0000000d3f0d7290 */ /* 0x000fc800087fe43f */
[----:B------:R-:W-:-:S04]  /*0be0*/  UIMAD.WIDE.U32 UR4, UR13, UR16, URZ ;  /* 0x000000100d0472a5 */ /* 0x000fc8000f8e003f */
[----:B------:R-:W-:Y:S02]  /*0bf0*/  UIMAD.WIDE.U32 UR6, UP0, UR9, UR17, UR4 ;  /* 0x00000011090672a5 */ /* 0x000fe4000f800004 */
[----:B------:R-:W-:Y:S02]  /*0c00*/  UIMAD.WIDE.U32 UR4, UR9, UR16, URZ ;  /* 0x00000010090472a5 */ /* 0x000fe4000f8e003f */
[----:B------:R-:W-:Y:S02]  /*0c10*/  UIADD3.X UR15, URZ, URZ, URZ, UP0, !UPT ;  /* 0x0000003f3f0f7290 */ /* 0x000fe400087fe43f */
[----:B------:R-:W-:Y:S01]  /*0c20*/  UIADD3 URZ, UP0, UR5, UR6, URZ ;  /* 0x00000006053f7290 */ /* 0x000fe2000ff1e03f */
[----:B------:R-:W-:-:S03]  /*0c30*/  UMOV UR14, UR7 ;  /* 0x00000007000e7c82 */ /* 0x000fc60008000000 */
[----:B------:R-:W-:-:S12]  /*0c40*/  UIMAD.WIDE.U32.X UR4, UR13, UR17, UR14, UP0 ;  /* 0x000000110d0472a5 */ /* 0x000fd800080e040e */
.L_x_9:
[----:B------:R-:W-:Y:S01]  /*0c50*/  USHF.R.U64 UR43, UR4, UR18, UR5 ;  /* 0x00000012042b7299 */ /* 0x000fe20008001205 */
[----:B------:R-:W-:Y:S01]  /*0c60*/  R2UR UR7, R6 ;  /* 0x00000000060772ca */ /* 0x000fe200000e0000 */
[----:B------:R-:W-:Y:S02]  /*0c70*/  USHF.R.U32.HI UR4, URZ, UR18, UR5 ;  /* 0x000000123f047299 */ /* 0x000fe40008011605 */
[----:B------:R-:W-:Y:S01]  /*0c80*/  UIADD3 UR5, UP0, URZ, -UR43, URZ ;  /* 0x8000002b3f057290 */ /* 0x000fe2000ff1e03f */
[----:B------:R-:W-:Y:S01]  /*0c90*/  ULDC.64 UR14, c[0x0][0x620] ;  /* 0x00018800000e7ab9 */ /* 0x000fe20000000a00 */
[----:B------:R-:W-:Y:S02]  /*0ca0*/  UMOV UR6, UR19 ;  /* 0x0000001300067c82 */ /* 0x000fe40008000000 */
[----:B------:R-:W-:Y:S01]  /*0cb0*/  UIADD3.X UR4, URZ, ~UR4, URZ, UP0, !UPT ;  /* 0x800000043f047290 */ /* 0x000fe200087fe43f */
[----:B------:R-:W-:Y:S01]  /*0cc0*/  ULDC UR9, c[0x0][0x618] ;  /* 0x0001860000097ab9 */ /* 0x000fe20000000800 */
[----:B------:R-:W-:-:S02]  /*0cd0*/  UIMAD UR12, UR11, UR12, UR10 ;  /* 0x0000000c0b0c72a4 */ /* 0x000fc4000f8e020a */
[----:B------:R-:W-:Y:S02]  /*0ce0*/  UIMAD UR4, UR4, UR14, URZ ;  /* 0x0000000e040472a4 */ /* 0x000fe4000f8e023f */
[----:B------:R-:W-:Y:S02]  /*0cf0*/  UIMAD.WIDE.U32 UR6, UR5, UR14, UR6 ;  /* 0x0000000e050672a5 */ /* 0x000fe4000f8e0006 */
[----:B------:R-:W-:Y:S01]  /*0d00*/  UIMAD UR4, UR5, UR15, UR4 ;  /* 0x0000000f050472a4 */ /* 0x000fe2000f8e0204 */
[----:B------:R-:W-:Y:S01]  /*0d10*/  ULDC UR10, c[0x0][0x608] ;  /* 0x00018200000a7ab9 */ /* 0x000fe20000000800 */
[----:B------:R-:W-:Y:S02]  /*0d20*/  ULDC UR18, c[0x0][0x658] ;  /* 0x0001960000127ab9 */ /* 0x000fe40000000800 */
[----:B------:R-:W-:Y:S01]  /*0d30*/  UIADD3 UR7, UR7, UR4, URZ ;  /* 0x0000000407077290 */ /* 0x000fe2000fffe03f */
[----:B------:R-:W-:Y:S02]  /*0d40*/  UMOV UR11, 0xffffffff ;  /* 0xffffffff000b7882 */ /* 0x000fe40000000000 */
[----:B------:R-:W-:Y:S01]  /*0d50*/  ULDC.64 UR4, c[0x0][0x640] ;  /* 0x0001900000047ab9 */ /* 0x000fe20000000a00 */
[----:B------:R-:W-:Y:S01]  /*0d60*/  USHF.R.U64 UR16, UR6, UR9, UR7 ;  /* 0x0000000906107299 */ /* 0x000fe20008001207 */
[----:B------:R-:W-:Y:S01]  /*0d70*/  ISETP.NE.U32.AND P0, PT, RZ, UR4, PT ;  /* 0x00000004ff007c0c */ /* 0x000fe2000bf05070 */
[----:B------:R-:W-:-:S02]  /*0d80*/  USHF.R.U32.HI UR7, URZ, UR9, UR7 ;  /* 0x000000093f077299 */ /* 0x000fc40008011607 */
[----:B------:R-:W-:Y:S01]  /*0d90*/  USHF.L.U32 UR6, UR11, UR18, URZ ;  /* 0x000000120b067299 */ /* 0x000fe2000800063f */
[----:B------:R-:W-:Y:S01]  /*0da0*/  ISETP.NE.AND.EX P0, PT, RZ, UR5, PT, P0 ;  /* 0x00000005ff007c0c */ /* 0x000fe2000bf05300 */
[----:B------:R-:W-:Y:S02]  /*0db0*/  USHF.R.U64 UR22, UR16, UR10, UR7 ;  /* 0x0000000a10167299 */ /* 0x000fe40008001207 */
[----:B------:R-:W-:Y:S02]  /*0dc0*/  USHF.R.U32.HI UR7, URZ, UR10, UR7 ;  /* 0x0000000a3f077299 */ /* 0x000fe40008011607 */
[----:B------:R-:W-:Y:S02]  /*0dd0*/  UISETP.NE.AND UP1, UPT, UR45, URZ, UPT ;  /* 0x0000003f2d00728c */ /* 0x000fe4000bf25270 */
[----:B------:R-:W-:Y:S01]  /*0de0*/  USHF.R.U64 UR23, UR22, UR18, UR7 ;  /* 0x0000001216177299 */ /* 0x000fe20008001207 */
[----:B------:R-:W-:Y:S01]  /*0df0*/  ULDC UR17, c[0x0][0x600] ;  /* 0x0001800000117ab9 */ /* 0x000fe20000000800 */
[----:B------:R-:W-:-:S02]  /*0e00*/  ULOP3.LUT UR13, URZ, UR6, URZ, 0x33, !UPT ;  /* 0x000000063f0d7292 */ /* 0x000fc4000f8e333f */
[----:B------:R-:W-:Y:S02]  /*0e10*/  UIADD3 UR15, UR17, -0x1, URZ ;  /* 0xffffffff110f7890 */ /* 0x000fe4000fffe03f */
[----:B------:R-:W-:Y:S02]  /*0e20*/  USEL UR12, UR8, UR12, !UP1 ;  /* 0x0000000c080c7287 */ /* 0x000fe4000c800000 */
[----:B------:R-:W-:Y:S01]  /*0e30*/  USHF.R.U32.HI UR7, URZ, UR18, UR7 ;  /* 0x000000123f077299 */ /* 0x000fe20008011607 */
[----:B------:R-:W-:Y:S01]  /*0e40*/  ULDC UR19, c[0x0][0x648] ;  /* 0x0001920000137ab9 */ /* 0x000fe20000000800 */
[----:B------:R-:W-:Y:S01]  /*0e50*/  ULDC UR20, c[0x0][0x638] ;  /* 0x00018e0000147ab9 */ /* 0x000fe20000000800 */
[----:B------:R-:W-:Y:S01]  /*0e60*/  UMOV UR21, 0x1 ;  /* 0x0000000100157882 */ /* 0x000fe20000000000 */
[----:B------:R-:W-:Y:S01]  /*0e70*/  UMOV UR6, UR23 ;  /* 0x0000001700067c82 */ /* 0x000fe20008000000 */
[----:B------:R-:W-:Y:S07]  /*0e80*/  @!P0 BRA `(.L_x_10) ;  /* 0x0000000000308947 */ /* 0x000fee0003800000 */
[----:B------:R-:W-:Y:S02]  /*0e90*/  ULDC UR10, c[0x0][0x64c] ;  /* 0x00019300000a7ab9 */ /* 0x000fe40000000800 */
        /* <DEDUP_REMOVED lines=8> */
[----:B------:R-:W-:-:S07]  /*0f20*/  UIMAD.WIDE.U32.X UR4, UR14, UR5, UR10, UP0 ;  /* 0x000000050e0472a5 */ /* 0x000fce00080e040a */
[----:B------:R-:W-:Y:S01]  /*0f30*/  UMOV UR6, UR4 ;  /* 0x0000000400067c82 */ /* 0x000fe20008000000 */
[----:B------:R-:W-:-:S05]  /*0f40*/  UMOV UR7, UR5 ;  /* 0x0000000500077c82 */ /* 0x000fca0008000000 */
.L_x_10:
[----:B------:R-:W-:Y:S01]  /*0f50*/  USHF.R.U64 UR5, UR6, UR19, UR7 ;  /* 0x0000001306057299 */ /* 0x000fe20008001207 */
[----:B------:R-:W-:Y:S01]  /*0f60*/  IMAD.MOV.U32 R0, RZ, RZ, 0x1 ;  /* 0x00000001ff007424 */ /* 0x000fe200078e00ff */
[----:B------:R-:W-:Y:S02]  /*0f70*/  USHF.L.U32 UR4, UR21, UR18, URZ ;  /* 0x0000001215047299 */ /* 0x000fe4000800063f */
[----:B------:R-:W-:Y:S02]  /*0f80*/  ULOP3.LUT UR13, UR22, UR13, URZ, 0xc0, !UPT ;  /* 0x0000000d160d7292 */ /* 0x000fe4000f8ec03f */
[----:B------:R-:W-:Y:S02]  /*0f90*/  UIADD3 UR6, -UR5, URZ, URZ ;  /* 0x0000003f05067290 */ /* 0x000fe4000fffe13f */
[----:B------:R-:W-:Y:S02]  /*0fa0*/  UIMAD UR13, UR4, UR5, UR13 ;  /* 0x00000005040d72a4 */ /* 0x000fe4000f8e020d */
[----:B------:R-:W-:-:S02]  /*0fb0*/  ULOP3.LUT UR15, UR16, UR15, URZ, 0xc0, !UPT ;  /* 0x0000000f100f7292 */ /* 0x000fc4000f8ec03f */
[----:B------:R-:W-:Y:S01]  /*0fc0*/  UIMAD UR4, UR6, UR20, UR23 ;  /* 0x00000014060472a4 */ /* 0x000fe2000f8e0217 */
[----:B------:R-:W-:Y:S01]  /*0fd0*/  ULDC UR5, c[0x0][0x610] ;  /* 0x0001840000057ab9 */ /* 0x000fe20000000800 */
[----:B------:R-:W-:Y:S02]  /*0fe0*/  UISETP.NE.AND UP0, UPT, UR45, URZ, UPT ;  /* 0x0000003f2d00728c */ /* 0x000fe4000bf05270 */
[----:B------:R-:W-:Y:S02]  /*0ff0*/  UIMAD UR12, UR13, UR5, UR12 ;  /* 0x000000050d0c72a4 */ /* 0x000fe4000f8e020c */
[----:B------:R-:W-:-:S04]  /*1000*/  UIMAD UR4, UR4, UR17, UR15 ;  /* 0x00000011040472a4 */ /* 0x000fc8000f8e020f */
[----:B------:R-:W-:Y:S02]  /*1010*/  USEL UR42, UR4, UR12, !UP0 ;  /* 0x0000000c042a7287 */ /* 0x000fe4000c000000 */
[----:B------:R-:W-:-:S12]  /*1020*/  USEL UR41, UR12, UR4, !UP0 ;  /* 0x000000040c297287 */ /* 0x000fd8000c000000 */
.L_x_8:
[----:B------:R-:W-:-:S08]  /*1030*/  NOP ;  /* 0x0000000000007918 */ /* 0x000fd00000000000 */
[----:B------:R-:W1:Y:S02]  /*1040*/  USETMAXREG.TRY_ALLOC.CTAPOOL UP0, 0xf0 ;  /* 0x000000f0000079c8 */ /* 0x000e640008000600 */
[----:B-1----:R-:W-:-:S13]  /*1050*/  PLOP3.LUT P0, PT, PT, PT, UP0, 0x80, 0x0 ;  /* 0x000000000000781c */ /* 0x002fda0003f0f008 */
[----:B------:R-:W-:Y:S05]  /*1060*/  @!P0 BRA `(.L_x_8) ;  /* 0xfffffffc00f08947 */ /* 0x000fea000383ffff */
[----:B------:R-:W-:Y:S01]  /*1070*/  ULDC.64 UR4, c[0x0][0x598] ;  /* 0x0001660000047ab9 */ /* 0x000fe20000000a00 */
[----:B------:R-:W-:Y:S01]  /*1080*/  ULDC.64 UR36, c[0x0][0x208] ;  /* 0x0000820000247ab9 */ /* 0x000fe20000000a00 */
[----:B------:R-:W-:-:S04]  /*1090*/  ISETP.NE.U32.AND P0, PT, RZ, UR4, PT ;  /* 0x00000004ff007c0c */ /* 0x000fc8000bf05070 */
[----:B------:R-:W-:-:S13]  /*10a0*/  ISETP.NE.AND.EX P0, PT, RZ, UR5, PT, P0 ;  /* 0x00000005ff007c0c */ /* 0x000fda000bf05300 */
[----:B------:R-:W-:Y:S05]  /*10b0*/  @!P0 BRA `(.L_x_11) ;  /* 0x00000000001c8947 */ /* 0x000fea0003800000 */
[----:B------:R-:W1:Y:S02]  /*10c0*/  LDC.64 R2, c[0x0][0x598] ;  /* 0x00016600ff027b82 */ /* 0x000e640000000a00 */
[----:B-1----:R-:W2:Y:S02]  /*10d0*/  LDG.E.64 R2, desc[UR36][R2.64] ;  /* 0x0000002402027981 */ /* 0x002ea4000c1e1b00 */
[----:B--2---:R-:W-:-:S04]  /*10e0*/  ISETP.NE.U32.AND P0, PT, R2, RZ, PT ;  /* 0x000000ff0200720c */ /* 0x004fc80003f05070 */
[----:B------:R-:W-:-:S13]  /*10f0*/  ISETP.NE.AND.EX P0, PT, R3, RZ, PT, P0 ;  /* 0x000000ff0300720c */ /* 0x000fda0003f05300 */
[----:B------:R-:W-:Y:S05]  /*1100*/  @!P0 BRA `(.L_x_11) ;  /* 0x0000000000088947 */ /* 0x000fea0003800000 */
[----:B------:R1:W5:Y:S01]  /*1110*/  LD.E R2, desc[UR36][R2.64] ;  /* 0x0000002402027980 */ /* 0x000362000c101900 */
[----:B------:R-:W-:Y:S05]  /*1120*/  BRA `(.L_x_12) ;  /* 0x0000000000247947 */ /* 0x000fea0003800000 */
.L_x_11:
[----:B------:R-:W-:Y:S02]  /*1130*/  ULDC.64 UR4, c[0x0][0x588] ;  /* 0x0001620000047ab9 */ /* 0x000fe40000000a00 */
[----:B------:R-:W-:-:S04]  /*1140*/  ISETP.NE.U32.AND P0, PT, RZ, UR4, PT ;  /* 0x00000004ff007c0c */ /* 0x000fc8000bf05070 */
[----:B------:R-:W-:-:S13]  /*1150*/  ISETP.NE.AND.EX P0, PT, RZ, UR5, PT, P0 ;  /* 0x00000005ff007c0c */ /* 0x000fda000bf05300 */
[----:B------:R-:W-:Y:S05]  /*1160*/  @!P0 BRA `(.L_x_13) ;  /* 0x00000000000c8947 */ /* 0x000fea0003800000 */
[----:B------:R-:W1:Y:S02]  /*1170*/  LDC.64 R2, c[0x0][0x588] ;  /* 0x00016200ff027b82 */ /* 0x000e640000000a00 */
[----:B-1----:R2:W5:Y:S01]  /*1180*/  LDG.E R2, desc[UR36][R2.64] ;  /* 0x0000002402027981 */ /* 0x002562000c1e1900 */
[----:B------:R-:W-:Y:S05]  /*1190*/  BRA `(.L_x_12) ;  /* 0x0000000000087947 */ /* 0x000fea0003800000 */
.L_x_13:
[----:B------:R-:W-:Y:S02]  /*11a0*/  ULDC UR4, c[0x0][0x580] ;  /* 0x0001600000047ab9 */ /* 0x000fe40000000800 */
[----:B------:R-:W-:-:S07]  /*11b0*/  MOV R2, UR4 ;  /* 0x0000000400027c02 */ /* 0x000fce0008000f00 */
.L_x_12:
[----:B------:R-:W-:Y:S02]  /*11c0*/  ULDC.64 UR4, c[0x0][0x5a0] ;  /* 0x0001680000047ab9 */ /* 0x000fe40000000a00 */
[----:B------:R-:W-:-:S04]  /*11d0*/  ISETP.NE.U32.AND P0, PT, RZ, UR4, PT ;  /* 0x00000004ff007c0c */ /* 0x000fc8000bf05070 */
[----:B------:R-:W-:-:S13]  /*11e0*/  ISETP.NE.AND.EX P0, PT, RZ, UR5, PT, P0 ;  /* 0x00000005ff007c0c */ /* 0x000fda000bf05300 */
[----:B------:R-:W-:Y:S05]  /*11f0*/  @!P0 BRA `(.L_x_14) ;  /* 0x00000000001c8947 */ /* 0x000fea0003800000 */
[----:B------:R-:W3:Y:S02]  /*1200*/  LDC.64 R4, c[0x0][0x5a0] ;  /* 0x00016800ff047b82 */ /* 0x000ee40000000a00 */
[----:B---3--:R-:W3:Y:S02]  /*1210*/  LDG.E.64 R4, desc[UR36][R4.64] ;  /* 0x0000002404047981 */ /* 0x008ee4000c1e1b00 */
[----:B---3--:R-:W-:-:S04]  /*1220*/  ISETP.NE.U32.AND P0, PT, R4, RZ, PT ;  /* 0x000000ff0400720c */ /* 0x008fc80003f05070 */
[----:B------:R-:W-:-:S13]  /*1230*/  ISETP.NE.AND.EX P0, PT, R5, RZ, PT, P0 ;  /* 0x000000ff0500720c */ /* 0x000fda0003f05300 */
[----:B------:R-:W-:Y:S05]  /*1240*/  @!P0 BRA `(.L_x_14) ;  /* 0x0000000000088947 */ /* 0x000fea0003800000 */
[----:B------:R3:W5:Y:S01]  /*1250*/  LD.E R16, desc[UR36][R4.64] ;  /* 0x0000002404107980 */ /* 0x000762000c101900 */
[----:B------:R-:W-:Y:S05]  /*1260*/  BRA `(.L_x_15) ;  /* 0x0000000000247947 */ /* 0x000fea0003800000 */
.L_x_14:
[----:B------:R-:W-:Y:S02]  /*1270*/  ULDC.64 UR4, c[0x0][0x590] ;  /* 0x0001640000047ab9 */ /* 0x000fe40000000a00 */
[----:B------:R-:W-:-:S04]  /*1280*/  ISETP.NE.U32.AND P0, PT, RZ, UR4, PT ;  /* 0x00000004ff007c0c */ /* 0x000fc8000bf05070 */
[----:B------:R-:W-:-:S13]  /*1290*/  ISETP.NE.AND.EX P0, PT, RZ, UR5, PT, P0 ;  /* 0x00000005ff007c0c */ /* 0x000fda000bf05300 */
[----:B------:R-:W-:Y:S05]  /*12a0*/  @!P0 BRA `(.L_x_16) ;  /* 0x00000000000c8947 */ /* 0x000fea0003800000 */
[----:B------:R-:W3:Y:S02]  /*12b0*/  LDC.64 R4, c[0x0][0x590] ;  /* 0x00016400ff047b82 */ /* 0x000ee40000000a00 */
[----:B---3--:R4:W5:Y:S01]  /*12c0*/  LDG.E R16, desc[UR36][R4.64] ;  /* 0x0000002404107981 */ /* 0x008962000c1e1900 */
[----:B------:R-:W-:Y:S05]  /*12d0*/  BRA `(.L_x_15) ;  /* 0x0000000000087947 */ /* 0x000fea0003800000 */
.L_x_16:
[----:B------:R-:W-:Y:S02]  /*12e0*/  ULDC UR4, c[0x0][0x584] ;  /* 0x0001610000047ab9 */ /* 0x000fe40000000800 */
[----:B------:R-:W-:-:S07]  /*12f0*/  IMAD.U32 R16, RZ, RZ, UR4 ;  /* 0x00000004ff107e24 */ /* 0x000fce000f8e00ff */
.L_x_15:
[----:B------:R-:W-:-:S13]  /*1300*/  LOP3.LUT P0, RZ, R0, 0xff, RZ, 0xc0, !PT ;  /* 0x000000ff00ff7812 */ /* 0x000fda000780c0ff */
[----:B------:R-:W-:Y:S05]  /*1310*/  @!P0 EXIT ;  /* 0x000000000000894d */ /* 0x000fea0003800000 */
[----:B------:R-:W-:Y:S01]  /*1320*/  ULDC UR4, c[0x0][0x28c] ;  /* 0x0000a30000047ab9 */ /* 0x000fe20000000800 */
[----:B------:R-:W-:Y:S01]  /*1330*/  UMOV UR38, URZ ;  /* 0x0000003f00267c82 */ /* 0x000fe20008000000 */
[----:B------:R-:W-:Y:S01]  /*1340*/  UIADD3 UR4, UR4, 0x3f, URZ ;  /* 0x0000003f04047890 */ /* 0x000fe2000fffe03f */
[----:B------:R-:W-:-:S03]  /*1350*/  UMOV UR39, URZ ;  /* 0x0000003f00277c82 */ /* 0x000fc60008000000 */
[----:B------:R-:W-:-:S04]  /*1360*/  USHF.R.S32.HI UR5, URZ, 0x1f, UR4 ;  /* 0x0000001f3f057899 */ /* 0x000fc80008011404 */
[----:B------:R-:W-:-:S04]  /*1370*/  ULEA.HI UR5, UR5, UR4, URZ, 0x6 ;  /* 0x0000000405057291 */ /* 0x000fc8000f8f303f */
[----:B------:R-:W-:-:S12]  /*1380*/  USHF.R.S32.HI UR44, URZ, 0x6, UR5 ;  /* 0x000000063f2c7899 */ /* 0x000fd80008011405 */
.L_x_546:
[----:B0-----:R-:W0:Y:S01]  /*1390*/  S2R R0, SR_TID.X ;  /* 0x0000000000007919 */ /* 0x001e220000002100 */
[----:B-1----:R-:W1:Y:S01]  /*13a0*/  S2UR UR7, SR_CgaCtaId ;  /* 0x00000000000779c3 */ /* 0x002e620000008800 */
[----:B------:R-:W-:Y:S02]  /*13b0*/  UMOV UR6, 0x400 ;  /* 0x0000040000067882 */ /* 0x000fe40000000000 */
[----:B-1----:R-:W-:Y:S01]  /*13c0*/  ULEA UR6, UR7, UR6, 0x18 ;  /* 0x0000000607067291 */ /* 0x002fe2000f8ec03f */
[----:B0-----:R-:W-:-:S04]  /*13d0*/  LOP3.LUT R0, R0, 0x80, RZ, 0xc0, !PT ;  /* 0x0000008000007812 */ /* 0x001fc800078ec0ff */
[----:B------:R-:W-:-:S06]  /*13e0*/  SHF.R.U32.HI R0, RZ, 0x7, R0 ;  /* 0x00000007ff007819 */ /* 0x000fcc0000011600 */
[----:B------:R-:W0:Y:S02]  /*13f0*/  SHFL.IDX PT, R0, R0, RZ, 0x1f ;  /* 0x00001fff00007589 */ /* 0x000e2400000e0000 */
[----:B0-----:R-:W-:-:S13]  /*1400*/  R2UR UR4, R0 ;  /* 0x00000000000472ca */ /* 0x001fda00000e0000 */
[----:B------:R-:W-:-:S04]  /*1410*/  ULEA.HI UR5, UR4, UR4, URZ, 0x1 ;  /* 0x0000000404057291 */ /* 0x000fc8000f8f083f */
[----:B------:R-:W-:-:S04]  /*1420*/  ULOP3.LUT UR5, UR5, 0x7fffe, URZ, 0xc0, !UPT ;  /* 0x0007fffe05057892 */ /* 0x000fc8000f8ec03f */
[----:B------:R-:W-:-:S03]  /*1430*/  UIADD3 UR5, UR4, -UR5, URZ ;  /* 0x8000000504057290 */ /* 0x000fc6000fffe03f */
[----:B------:R-:W-:Y:S01]  /*1440*/  ULDC UR4, c[0x0][0x28c] ;  /* 0x0000a30000047ab9 */ /* 0x000fe20000000800 */
[----:B------:R-:W-:Y:S01]  /*1450*/  ULEA UR5, UR5, UR6, 0xd ;  /* 0x0000000605057291 */ /* 0x000fe2000f8e683f */
[----:B------:R-:W-:-:S03]  /*1460*/  ISETP.LT.AND P0, PT, RZ, UR4, PT ;  /* 0x00000004ff007c0c */ /* 0x000fc6000bf01270 */
[----:B------:R-:W-:-:S04]  /*1470*/  UIADD3 UR5, UR5, 0x100, URZ ;  /* 0x0000010005057890 */ /* 0x000fc8000fffe03f */
[----:B------:R-:W-:-:S04]  /*1480*/  USHF.R.U32.HI UR5, URZ, 0x4, UR5 ;  /* 0x000000043f057899 */ /* 0x000fc80008011605 */
[----:B------:R-:W-:Y:S02]  /*1490*/  ULOP3.LUT UR46, UR5, 0x3fff, URZ, 0xc0, !UPT ;  /* 0x00003fff052e7892 */ /* 0x000fe4000f8ec03f */
[----:B---3--:R-:W-:Y:S10]  /*14a0*/  @P0 BRA `(.L_x_17) ;  /* 0x0000000000400947 */ /* 0x008ff40003800000 */
[----:B------:R-:W-:Y:S01]  /*14b0*/  MOV R0, 0x0 ;  /* 0x0000000000007802 */ /* 0x000fe20000000f00 */
[----:B------:R-:W-:Y:S01]  /*14c0*/  ULDC.64 UR4, c[0x4][0x68] ;  /* 0x01001a0000047ab9 */ /* 0x000fe20000000a00 */
[----:B------:R-:W-:Y:S01]  /*14d0*/  ULDC.64 UR6, c[0x4][0x8] ;  /* 0x0100020000067ab9 */ /* 0x000fe20000000a00 */
[----:B---34-:R-:W-:Y:S01]  /*14e0*/  IMAD.U32 R4, RZ, RZ, UR4 ;  /* 0x00000004ff047e24 */ /* 0x018fe2000f8e00ff */
[----:B------:R0:W1:Y:S01]  /*14f0*/  LDC.64 R14, c[0x4][R0] ;  /* 0x01000000000e7b82 */ /* 0x0000620000000a00 */
[----:B------:R-:W-:Y:S01]  /*1500*/  IMAD.U32 R5, RZ, RZ, UR5 ;  /* 0x00000005ff057e24 */ /* 0x000fe2000f8e00ff */
[----:B------:R-:W-:Y:S01]  /*1510*/  ULDC.64 UR4, c[0x4][0x70] ;  /* 0x01001c0000047ab9 */ /* 0x000fe20000000a00 */
[----:B------:R-:W-:Y:S01]  /*1520*/  IMAD.U32 R10, RZ, RZ, UR6 ;  /* 0x00000006ff0a7e24 */ /* 0x000fe2000f8e00ff */
[----:B------:R-:W-:Y:S01]  /*1530*/  MOV R7, UR5 ;  /* 0x0000000500077c02 */ /* 0x000fe20008000f00 */
[----:B------:R-:W-:Y:S01]  /*1540*/  IMAD.U32 R6, RZ, RZ, UR4 ;  /* 0x00000004ff067e24 */ /* 0x000fe2000f8e00ff */
[----:B------:R-:W-:Y:S01]  /*1550*/  MOV R13, RZ ;  /* 0x000000ff000d7202 */ /* 0x000fe20000000f00 */
[----:B------:R-:W-:-:S02]  /*1560*/  IMAD.U32 R11, RZ, RZ, UR7 ;  /* 0x00000007ff0b7e24 */ /* 0x000fc4000f8e00ff */
[----:B------:R-:W-:Y:S02]  /*1570*/  IMAD.MOV.U32 R8, RZ, RZ, 0x1e1 ;  /* 0x000001e1ff087424 */ /* 0x000fe400078e00ff */
[----:B0-----:R-:W-:-:S07]  /*1580*/  IMAD.MOV.U32 R12, RZ, RZ, 0x1 ;  /* 0x00000001ff0c7424 */ /* 0x001fce00078e00ff */
[----:B------:R-:W-:-:S07]  /*1590*/  LEPC R20, `(.L_x_17) ;  /* 0x000000001014794e */ /* 0x000fce0000000000 */
[----:B-12--5:R-:W-:Y:S05]  /*15a0*/  CALL.ABS.NOINC R14 ;  /* 0x000000000e007343 */ /* 0x026fea0003c00000 */
.L_x_17:
[----:B------:R-:W-:-:S06]  /*15b0*/  ULOP3.LUT UR4, UR40, 0x1, URZ, 0xfc, !UPT ;  /* 0x0000000128047892 */ /* 0x000fcc000f8efc3f */
[----:B------:R-:W-:-:S05]  /*15c0*/  IMAD.U32 R0, RZ, RZ, UR4 ;  /* 0x00000004ff007e24 */ /* 0x000fca000f8e00ff */
[----:B------:R-:W-:-:S13]  /*15d0*/  ISETP.NE.AND P0, PT, R0, 0x3, PT ;  /* 0x000000030000780c */ /* 0x000fda0003f05270 */
[----:B------:R-:W-:Y:S05]  /*15e0*/  @!P0 BRA `(.L_x_18) ;  /* 0x0000000000048947 */ /* 0x000fea0003800000 */
[----:B------:R-:W-:Y:S01]  /*15f0*/  BPT.TRAP 0x1 ;  /* 0x000000040000795c */ /* 0x000fe20000300000 */
.L_x_18:
[----:B------:R-:W0:Y:S01]  /*1600*/  S2UR UR5, SR_CgaCtaId ;  /* 0x00000000000579c3 */ /* 0x000e220000008800 */
[----:B------:R-:W-:Y:S01]  /*1610*/  UMOV UR4, 0x400 ;  /* 0x0000040000047882 */ /* 0x000fe20000000000 */
[----:B---34-:R-:W-:Y:S02]  /*1620*/  IMAD.U32 R5, RZ, RZ, UR39 ;  /* 0x00000027ff057e24 */ /* 0x018fe4000f8e00ff */
[----:B--2---:R-:W-:-:S05]  /*1630*/  IMAD.U32 R3, RZ, RZ, UR38 ;  /* 0x00000026ff037e24 */ /* 0x004fca000f8e00ff */
[----:B------:R-:W-:Y:S01]  /*1640*/  SHF.L.U32 R3, R3, 0x1f, RZ ;  /* 0x0000001f03037819 */ /* 0x000fe200000006ff */
[----:B0-----:R-:W-:-:S06]  /*1650*/  ULEA UR4, UR5, UR4, 0x18 ;  /* 0x0000000405047291 */ /* 0x001fcc000f8ec03f */
[----:B------:R-:W-:-:S05]  /*1660*/  IMAD.U32 R0, RZ, RZ, UR4 ;  /* 0x00000004ff007e24 */ /* 0x000fca000f8e00ff */
[----:B------:R-:W-:-:S04]  /*1670*/  LEA R4, R5, R0, 0x3 ;  /* 0x0000000005047211 */ /* 0x000fc800078e18ff */
[----:B------:R0:W1:Y:S01]  /*1680*/  SYNCS.PHASECHK.TRANS64.TRYWAIT P1, [R4+URZ], R3 ;  /* 0x00000003040075a7 */ /* 0x000062000802017f */
[----:B------:R-:W-:Y:S05]  /*1690*/  @!P0 BRA `(.L_x_19) ;  /* 0x0000000000048947 */ /* 0x000fea0003800000 */
[----:B------:R-:W-:Y:S01]  /*16a0*/  BPT.TRAP 0x1 ;  /* 0x000000040000795c */ /* 0x000fe20000300000 */
.L_x_19:
[----:B-1----:R-:W-:Y:S05]  /*16b0*/  @P1 BRA `(.L_x_20) ;  /* 0x0000000000081947 */ /* 0x002fea0003800000 */
[----:B------:R-:W1:Y:S02]  /*16c0*/  SYNCS.PHASECHK.TRANS64.TRYWAIT P1, [R4+URZ], R3 ;  /* 0x00000003040075a7 */ /* 0x000e64000802017f */
[----:B-1----:R-:W-:Y:S05]  /*16d0*/  @!P1 BRA `(.L_x_21) ;  /* 0x000001a000e09947 */ /* 0x002fea0003800000 */
.L_x_20:
[----:B------:R-:W-:-:S04]  /*16e0*/  UISETP.LT.AND UP0, UPT, UR44, 0x1, UPT ;  /* 0x000000012c00788c */ /* 0x000fc8000bf01270 */
[----:B------:R-:W-:-:S06]  /*16f0*/  USEL UR4, UR44, 0x1, UP0 ;  /* 0x000000012c047887 */ /* 0x000fcc0008000000 */
[----:B01----:R-:W-:Y:S01]  /*1700*/  IMAD.U32 R3, RZ, RZ, UR4 ;  /* 0x00000004ff037e24 */ /* 0x003fe2000f8e00ff */
[----:B------:R-:W-:Y:S05]  /*1710*/  WARPSYNC.ALL ;  /* 0x0000000000007948 */ /* 0x000fea0003800000 */
[----:B------:R-:W-:-:S04]  /*1720*/  IADD3 R3, -R3, UR44, RZ ;  /* 0x0000002c03037c10 */ /* 0x000fc8000fffe1ff */
[----:B------:R-:W-:Y:S02]  /*1730*/  ISETP.GE.AND P1, PT, R3, 0x1, PT ;  /* 0x000000010300780c */ /* 0x000fe40003f26270 */
[----:B------:R-:W-:Y:S01]  /*1740*/  R2UR UR4, R0 ;  /* 0x00000000000472ca */ /* 0x000fe200000e0000 */
[----:B------:R-:W-:Y:S01]  /*1750*/  WARPGROUP.ARRIVE ;  /* 0x00000000000079c5 */ /* 0x000fe20000000000 */
[----:B------:R-:W-:Y:S01]  /*1760*/  UMOV UR9, 0x40000040 ;  /* 0x4000004000097882 */ /* 0x000fe20000000000 */
[----:B------:R-:W-:Y:S01]  /*1770*/  UMOV UR11, 0x40000040 ;  /* 0x40000040000b7882 */ /* 0x000fe20000000000 */
[----:B------:R-:W-:Y:S04]  /*1780*/  STL [R1+0x2c8], R17 ;  /* 0x0002c81101007387 */ /* 0x000fe80000100800 */
[----:B-----5:R-:W-:Y:S04]  /*1790*/  STL [R1+0x2c4], R16 ;  /* 0x0002c41001007387 */ /* 0x020fe80000100800 */
[----:B------:R0:W-:Y:S01]  /*17a0*/  STL [R1+0x2c0], R3 ;  /* 0x0002c00301007387 */ /* 0x0001e20000100800 */
[----:B------:R-:W-:-:S03]  /*17b0*/  UIADD3 UR4, UR4, 0x18100, URZ ;  /* 0x0001810004047890 */ /* 0x000fc6000fffe03f */
[----:B------:R1:W-:Y:S01]  /*17c0*/  STL [R1+0x2bc], R2 ;  /* 0x0002bc0201007387 */ /* 0x0003e20000100800 */
[----:B------:R-:W-:-:S03]  /*17d0*/  USHF.R.U32.HI UR4, URZ, 0x4, UR4 ;  /* 0x000000043f047899 */ /* 0x000fc60008011604 */
[----:B------:R2:W-:Y:S01]  /*17e0*/  STL [R1+0x2cc], R0 ;  /* 0x0002cc0001007387 */ /* 0x0005e20000100800 */
[----:B------:R-:W-:Y:S02]  /*17f0*/  ULOP3.LUT UR5, UR4, 0x3fff, URZ, 0xc0, !UPT ;  /* 0x00003fff04057892 */ /* 0x000fe4000f8ec03f */
[----:B------:R-:W-:Y:S02]  /*1800*/  ULOP3.LUT UR4, UR46, 0x10000, URZ, 0xfc, !UPT ;  /* 0x000100002e047892 */ /* 0x000fe4000f8efc3f */
[----:B------:R-:W-:Y:S02]  /*1810*/  ULOP3.LUT UR5, UR5, 0x10000, URZ, 0xfc, !UPT ;  /* 0x0001000005057892 */ /* 0x000fe4000f8efc3f */
[----:B------:R-:W-:Y:S02]  /*1820*/  ULEA UR6, UR39, UR4, 0xb ;  /* 0x0000000427067291 */ /* 0x000fe4000f8e583f */
[----:B------:R-:W-:-:S05]  /*1830*/  ULEA UR7, UR39, UR5, 0xb ;  /* 0x0000000527077291 */ /* 0x000fca000f8e583f */
[----:B------:R-:W-:Y:S02]  /*1840*/  UMOV UR8, UR6 ;  /* 0x0000000600087c82 */ /* 0x000fe40008000000 */
[----:B------:R-:W-:Y:S02]  /*1850*/  UMOV UR10, UR7 ;  /* 0x00000007000a7c82 */ /* 0x000fe40008000000 */
[----:B------:R-:W-:Y:S01]  /*1860*/  HGMMA.64x256x16.F32.BF16 R24, gdesc[UR8], RZ, !UPT, gsb0 ;  /* 0x03e00000081879f0 */ /* 0x000fe2000c0018ff */
[----:B------:R-:W-:Y:S01]  /*1870*/  UIADD3 UR8, UR6, 0x400, URZ ;  /* 0x0000040006087890 */ /* 0x000fe2000fffe03f */
[----:B------:R-:W-:Y:S01]  /*1880*/  UMOV UR9, 0x40000040 ;  /* 0x4000004000097882 */ /* 0x000fe20000000000 */
[----:B------:R-:W-:Y:S02]  /*1890*/  WARPGROUP.DEPBAR.LE gsb0, 0x0 ;  /* 0x00008000000079c5 */ /* 0x000fe40000010000 */
[----:B------:R-:W-:Y:S01]  /*18a0*/  STL.64 [R1], R24 ;  /* 0x0000001801007387 */ /* 0x000fe20000100a00 */
[----:B------:R-:W-:Y:S01]  /*18b0*/  IMAD.MOV.U32 R235, RZ, RZ, R46 ;  /* 0x000000ffffeb7224 */ /* 0x000fe200078e002e */
[----:B------:R-:W-:Y:S01]  /*18c0*/  MOV R232, R49 ;  /* 0x0000003100e87202 */ /* 0x000fe20000000f00 */
[----:B------:R-:W-:Y:S01]  /*18d0*/  IMAD.MOV.U32 R234, RZ, RZ, R47 ;  /* 0x000000ffffea7224 */ /* 0x000fe200078e002f */
[----:B------:R-:W-:Y:S01]  /*18e0*/  STL.64 [R1+0x8], R26 ;  /* 0x0000081a01007387 */ /* 0x000fe20000100a00 */
        /* <DEDUP_REMOVED lines=55> */
[----:B0-----:R-:W-:Y:S01]  /*1c60*/  MOV R3, R149 ;  /* 0x0000009500037202 */ /* 0x001fe20000000f00 */
[----:B------:R-:W-:Y:S01]  /*1c70*/  IMAD.MOV.U32 R167, RZ, RZ, R83 ;  /* 0x000000ffffa77224 */ /* 0x000fe200078e0053 */
[----:B------:R0:W-:Y:S01]  /*1c80*/  STL.64 [R1+0x50], R44 ;  /* 0x0000502c01007387 */ /* 0x0001e20000100a00 */
[----:B------:R-:W-:-:S02]  /*1c90*/  IMAD.MOV.U32 R169, RZ, RZ, R85 ;  /* 0x000000ffffa97224 */ /* 0x000fc400078e0055 */
[----:B------:R-:W-:Y:S01]  /*1ca0*/  IMAD.MOV.U32 R170, RZ, RZ, R86 ;  /* 0x000000ffffaa7224 */ /* 0x000fe200078e0056 */
[----:B------:R-:W-:Y:S01]  /*1cb0*/  STL [R1+0x580], R152 ;  /* 0x0005809801007387 */ /* 0x000fe20000100800 */
[----:B------:R-:W-:Y:S02]  /*1cc0*/  IMAD.MOV.U32 R171, RZ, RZ, R87 ;  /* 0x000000ffffab7224 */ /* 0x000fe400078e0057 */
[----:B------:R-:W-:Y:S02]  /*1cd0*/  IMAD.MOV.U32 R172, RZ, RZ, R88 ;  /* 0x000000ffffac7224 */ /* 0x000fe400078e0058 */
[----:B------:R-:W-:Y:S02]  /*1ce0*/  IMAD.MOV.U32 R174, RZ, RZ, R90 ;  /* 0x000000ffffae7224 */ /* 0x000fe400078e005a */
[----:B------:R-:W-:Y:S02]  /*1cf0*/  IMAD.MOV.U32 R175, RZ, RZ, R91 ;  /* 0x000000ffffaf7224 */ /* 0x000fe400078e005b */
[----:B------:R-:W-:-:S02]  /*1d00*/  IMAD.MOV.U32 R176, RZ, RZ, R92 ;  /* 0x000000ffffb07224 */ /* 0x000fc400078e005c */
[----:B------:R-:W-:Y:S02]  /*1d10*/  IMAD.MOV.U32 R177, RZ, RZ, R93 ;  /* 0x000000ffffb17224 */ /* 0x000fe400078e005d */
        /* <DEDUP_REMOVED lines=44> */
[----:B-1----:R-:W-:Y:S02]  /*1fe0*/  IMAD.MOV.U32 R2, RZ, RZ, R150 ;  /* 0x000000ffff027224 */ /* 0x002fe400078e0096 */
[----:B--2---:R-:W-:Y:S02]  /*1ff0*/  IMAD.MOV.U32 R0, RZ, RZ, R151 ;  /* 0x000000ffff007224 */ /* 0x004fe400078e0097 */
[----:B0-----:R-:W-:-:S06]  /*2000*/  WARPGROUP.ARRIVE ;  /* 0x00000000000079c5 */ /* 0x001fcc0000000000 */
[----:B------:R-:W-:Y:S03]  /*2010*/  HGMMA.64x256x16.F32.BF16 R24, gdesc[UR8], RZ, !UPT, gsb0 ;  /* 0x03e00000081879f0 */ /* 0x000fe6000c0018ff */
[----:B------:R-:W-:Y:S02]  /*2020*/  WARPGROUP.DEPBAR.LE gsb0, 0x0 ;  /* 0x00008000000079c5 */ /* 0x000fe40000010000 */
[----:B------:R-:W-:Y:S04]  /*2030*/  STL.64 [R1+0x578], R150 ;  /* 0x0005789601007387 */ /* 0x000fe80000100a00 */
        /* <DEDUP_REMOVED lines=20> */
[----:B------:R0:W-:Y:S04]  /*2180*/  STL.64 [R1+0x4d0], R108 ;  /* 0x0004d06c01007387 */ /* 0x0001e80000100a00 */
[----:B0-----:R-:W2:Y:S04]  /*2190*/  LDL.LU R108, [R1] ;  /* 0x00000000016c7983 */ /* 0x001ea80000300800 */
[----:B------:R-:W2:Y:S04]  /*21a0*/  LDL.LU R109, [R1+0x4] ;  /* 0x00000400016d7983 */ /* 0x000ea80000300800 */
        /* <DEDUP_REMOVED lines=19> */
[----:B------:R-:W2:Y:S01]  /*22e0*/  LDL.LU R129, [R1+0x54] ;  /* 0x0000540001817983 */ /* 0x000ea20000300800 */
        /* <DEDUP_REMOVED lines=15> */
[----:B------:R-:W-:Y:S01]  /*23e0*/  UIADD3 UR8, UR6, 0x2, URZ ;  /* 0x0000000206087890 */ /* 0x000fe2000fffe03f */
[----:B------:R-:W-:Y:S01]  /*23f0*/  IMAD.MOV.U32 R140, RZ, RZ, R225 ;  /* 0x000000ffff8c7224 */ /* 0x000fe200078e00e1 */
[----:B------:R-:W-:Y:S01]  /*2400*/  UIADD3 UR10, UR7, 0x2, URZ ;  /* 0x00000002070a7890 */ /* 0x000fe2000fffe03f */
[----:B------:R-:W-:Y:S01]  /*2410*/  IMAD.MOV.U32 R141, RZ, RZ, R224 ;  /* 0x000000ffff8d7224 */ /* 0x000fe200078e00e0 */
[----:B------:R-:W-:Y:S01]  /*2420*/  UMOV UR9, 0x40000040 ;  /* 0x4000004000097882 */ /* 0x000fe20000000000 */
[----:B------:R-:W-:Y:S01]  /*2430*/  IMAD.MOV.U32 R143, RZ, RZ, R222 ;  /* 0x000000ffff8f7224 */ /* 0x000fe200078e00de */
[----:B------:R-:W-:Y:S01]  /*2440*/  MOV R222, R14 ;  /* 0x0000000e00de7202 */ /* 0x000fe20000000f00 */
[----:B------:R-:W-:Y:S01]  /*2450*/  IMAD.MOV.U32 R144, RZ, RZ, R221 ;  /* 0x000000ffff907224 */ /* 0x000fe200078e00dd */
[----:B------:R-:W-:Y:S01]  /*2460*/  UMOV UR11, 0x40000040 ;  /* 0x40000040000b7882 */ /* 0x000fe20000000000 */
[----:B------:R-:W-:-:S02]  /*2470*/  IMAD.MOV.U32 R145, RZ, RZ, R220 ;  /* 0x000000ffff917224 */ /* 0x000fc400078e00dc */
[----:B------:R-:W-:Y:S02]  /*2480*/  IMAD.MOV.U32 R146, RZ, RZ, R219 ;  /* 0x000000ffff927224 */ /* 0x000fe400078e00db */
[----:B------:R-:W-:Y:S01]  /*2490*/  IMAD.MOV.U32 R148, RZ, RZ, R217 ;  /* 0x000000ffff947224 */ /* 0x000fe200078e00d9 */
[----:B------:R-:W-:Y:S01]  /*24a0*/  MOV R217, R19 ;  /* 0x0000001300d97202 */ /* 0x000fe20000000f00 */
        /* <DEDUP_REMOVED lines=21> */
[----:B------:R-:W-:-:S06]  /*2600*/  IMAD.MOV.U32 R235, RZ, RZ, R0 ;  /* 0x000000ffffeb7224 */ /* 0x000fcc00078e0000 */
[----:B--2---:R-:W-:-:S06]  /*2610*/  WARPGROUP.ARRIVE ;  /* 0x00000000000079c5 */ /* 0x004fcc0000000000 */
[----:B------:R-:W-:Y:S03]  /*2620*/  HGMMA.64x256x16.F32.BF16 R108, gdesc[UR8], R108, gsb0 ;  /* 0x03e00000086c79f0 */ /* 0x000fe6000800186c */
[----:B------:R-:W-:Y:S02]  /*2630*/  WARPGROUP.DEPBAR.LE gsb0, 0x0 ;  /* 0x00008000000079c5 */ /* 0x000fe40000010000 */
[----:B------:R-:W-:Y:S04]  /*2640*/  STL.64 [R1], R108 ;  /* 0x0000006c01007387 */ /* 0x000fe80000100a00 */
        /* <DEDUP_REMOVED lines=63> */
[----:B0-----:R-:W2:Y:S04]  /*2a40*/  LDL.LU R152, [R1+0x580] ;  /* 0x0005800001987983 */ /* 0x001ea80000300800 */
[----:B------:R-:W3:Y:S04]  /*2a50*/  LDL.LU.64 R150, [R1+0x578] ;  /* 0x0005780001967983 */ /* 0x000ee80000300a00 */
        /* <DEDUP_REMOVED lines=20> */
[----:B------:R-:W3:Y:S01]  /*2ba0*/  LDL.LU.64 R108, [R1+0x4d0] ;  /* 0x0004d000016c7983 */ /* 0x000ee20000300a00 */
[----:B------:R-:W-:Y:S01]  /*2bb0*/  UIADD3 UR8, UR6, 0x402, URZ ;  /* 0x0000040206087890 */ /* 0x000fe2000fffe03f */
[----:B------:R-:W-:Y:S01]  /*2bc0*/  UMOV UR9, 0x40000040 ;  /* 0x4000004000097882 */ /* 0x000fe20000000000 */
[----:B---3--:R-:W-:-:S07]  /*2bd0*/  WARPGROUP.ARRIVE ;  /* 0x00000000000079c5 */ /* 0x008fce0000000000 */
[----:B------:R-:W-:Y:S03]  /*2be0*/  HGMMA.64x256x16.F32.BF16 R24, gdesc[UR8], R24, gsb0 ;  /* 0x03e00000081879f0 */ /* 0x000fe60008001818 */
        /* <DEDUP_REMOVED lines=65> */
[----:B0-----:R-:W3:Y:S04]  /*3000*/  LDL.LU.64 R24, [R1] ;  /* 0x0000000001187983 */ /* 0x001ee80000300a00 */
        /* <DEDUP_REMOVED lines=63> */
[----:B------:R-:W-:-:S02]  /*3400*/  UIADD3 UR8, UR6, 0x4, URZ ;  /* 0x0000000406087890 */ /* 0x000fc4000fffe03f */
[----:B------:R-:W-:Y:S01]  /*3410*/  UIADD3 UR10, UR7, 0x4, URZ ;  /* 0x00000004070a7890 */ /* 0x000fe2000fffe03f */
[----:B------:R-:W-:Y:S01]  /*3420*/  UMOV UR9, 0x40000040 ;  /* 0x4000004000097882 */ /* 0x000fe20000000000 */
[----:B------:R-:W-:Y:S01]  /*3430*/  UMOV UR11, 0x40000040 ;  /* 0x40000040000b7882 */ /* 0x000fe20000000000 */
[----:B---3--:R-:W-:-:S06]  /*3440*/  WARPGROUP.ARRIVE ;  /* 0x00000000000079c5 */ /* 0x008fcc0000000000 */
[----:B------:R-:W-:Y:S03]  /*3450*/  HGMMA.64x256x16.F32.BF16 R24, gdesc[UR8], R24, gsb0 ;  /* 0x03e00000081879f0 */ /* 0x000fe60008001818 */
        /* <DEDUP_REMOVED lines=41> */
[----:B------:R0:W-:Y:S01]  /*36f0*/  STL.64 [R1+0x50], R44 ;  /* 0x0000502c01007387 */ /* 0x0001e20000100a00 */
[----:B------:R-:W-:Y:S01]  /*3700*/  IMAD.MOV.U32 R210, RZ, RZ, R126 ;  /* 0x000000ffffd27224 */ /* 0x000fe200078e007e */
[----:B------:R-:W-:Y:S01]  /*3710*/  MOV R181, R97 ;  /* 0x0000006100b57202 */ /* 0x000fe20000000f00 */
[----:B------:R-:W-:Y:S01]  /*3720*/  IMAD.MOV.U32 R208, RZ, RZ, R124 ;  /* 0x000000ffffd07224 */ /* 0x000fe200078e007c */
[----:B------:R-:W3:Y:S01]  /*3730*/  LDL.LU.64 R150, [R1+0x4c8] ;  /* 0x0004c80001967983 */ /* 0x000ee20000300a00 */
        /* <DEDUP_REMOVED lines=40> */
[----:B------:R-:W-:-:S02]  /*39c0*/  IMAD.MOV.U32 R182, RZ, RZ, R98 ;  /* 0x000000ffffb67224 */ /* 0x000fc400078e0062 */
[----:B------:R-:W-:Y:S01]  /*39d0*/  IMAD.MOV.U32 R183, RZ, RZ, R99 ;  /* 0x000000ffffb77224 */ /* 0x000fe200078e0063 */
[----:B------:R-:W3:Y:S01]  /*39e0*/  LDL.LU.64 R128, [R1+0x470] ;  /* 0x0004700001807983 */ /* 0x000ee20000300a00 */
[----:B------:R-:W-:Y:S02]  /*39f0*/  IMAD.MOV.U32 R180, RZ, RZ, R96 ;  /* 0x000000ffffb47224 */ /* 0x000fe400078e0060 */
[----:B------:R-:W-:Y:S01]  /*3a00*/  IMAD.MOV.U32 R178, RZ, RZ, R94 ;  /* 0x000000ffffb27224 */ /* 0x000fe200078e005e */
[----:B------:R-:W3:Y:S01]  /*3a10*/  LDL.LU.64 R126, [R1+0x468] ;  /* 0x00046800017e7983 */ /* 0x000ee20000300a00 */
[----:B------:R-:W-:Y:S02]  /*3a20*/  IMAD.MOV.U32 R179, RZ, RZ, R95 ;  /* 0x000000ffffb37224 */ /* 0x000fe400078e005f */
        /* <DEDUP_REMOVED lines=56> */
[----:B------:R-:W-:-:S03]  /*3db0*/  IMAD.MOV.U32 R0, RZ, RZ, R46 ;  /* 0x000000ffff007224 */ /* 0x000fc600078e002e */
        /* <DEDUP_REMOVED lines=21> */
[----:B0-----:R-:W3:Y:S04]  /*3f10*/  LDL.LU.64 R44, [R1+0x320] ;  /* 0x00032000012c7983 */ /* 0x001ee80000300a00 */
        /* <DEDUP_REMOVED lines=11> */
[----:B------:R-:W-:-:S02]  /*3fd0*/  UMOV UR9, 0x40000040 ;  /* 0x4000004000097882 */ /* 0x000fc40000000000 */
[----:B--2---:R-:W-:Y:S01]  /*3fe0*/  STL [R1+0x2b8], R152 ;  /* 0x0002b89801007387 */ /* 0x004fe20000100800 */
[----:B---3--:R-:W-:-:S06]  /*3ff0*/  WARPGROUP.ARRIVE ;  /* 0x00000000000079c5 */ /* 0x008fcc0000000000 */
        /* <DEDUP_REMOVED lines=63> */
[----:B------:R-:W-:-:S02]  /*43f0*/  IMAD.MOV.U32 R146, RZ, RZ, R224 ;  /* 0x000000ffff927224 */ /* 0x000fc400078e00e0 */
[----:B------:R-:W-:Y:S01]  /*4400*/  IMAD.MOV.U32 R152, RZ, RZ, R218 ;  /* 0x000000ffff987224 */ /* 0x000fe200078e00da */
[----:B------:R-:W-:Y:S01]  /*4410*/  UIADD3 UR8, UR6, 0x6, URZ ;  /* 0x0000000606087890 */ /* 0x000fe2000fffe03f */
[----:B------:R-:W-:Y:S01]  /*4420*/  IMAD.MOV.U32 R147, RZ, RZ, R223 ;  /* 0x000000ffff937224 */ /* 0x000fe200078e00df */
[----:B------:R-:W-:Y:S01]  /*4430*/  UIADD3 UR10, UR7, 0x6, URZ ;  /* 0x00000006070a7890 */ /* 0x000fe2000fffe03f */
[----:B------:R-:W-:Y:S01]  /*4440*/  IMAD.MOV.U32 R148, RZ, RZ, R222 ;  /* 0x000000ffff947224 */ /* 0x000fe200078e00de */
[----:B------:R-:W-:Y:S01]  /*4450*/  UMOV UR9, 0x40000040 ;  /* 0x4000004000097882 */ /* 0x000fe20000000000 */
[----:B------:R-:W-:Y:S01]  /*4460*/  IMAD.MOV.U32 R149, RZ, RZ, R221 ;  /* 0x000000ffff957224 */ /* 0x000fe200078e00dd */
[----:B------:R-:W-:Y:S01]  /*4470*/  UMOV UR11, 0x40000040 ;  /* 0x40000040000b7882 */ /* 0x000fe20000000000 */
[----:B------:R-:W-:Y:S01]  /*4480*/  IMAD.MOV.U32 R151, RZ, RZ, R219 ;  /* 0x000000ffff977224 */ /* 0x000fe200078e00db */
[----:B------:R0:W5:Y:S01]  /*4490*/  LDL.LU R0, [R1+0x2cc] ;  /* 0x0002cc0001007983 */ /* 0x0001620000300800 */
[----:B------:R-:W-:-:S02]  /*44a0*/  IMAD.MOV.U32 R131, RZ, RZ, R17 ;  /* 0x000000ffff837224 */ /* 0x000fc400078e0011 */
[----:B------:R-:W-:Y:S01]  /*44b0*/  IMAD.MOV.U32 R132, RZ, RZ, R16 ;  /* 0x000000ffff847224 */ /* 0x000fe200078e0010 */
[----:B------:R0:W5:Y:S01]  /*44c0*/  LDL.LU R17, [R1+0x2c8] ;  /* 0x0002c80001117983 */ /* 0x0001620000300800 */
[----:B------:R-:W-:Y:S02]  /*44d0*/  IMAD.MOV.U32 R133, RZ, RZ, R3 ;  /* 0x000000ffff857224 */ /* 0x000fe400078e0003 */
[----:B------:R-:W-:Y:S01]  /*44e0*/  IMAD.MOV.U32 R134, RZ, RZ, R2 ;  /* 0x000000ffff867224 */ /* 0x000fe200078e0002 */
[----:B------:R0:W5:Y:S01]  /*44f0*/  LDL.LU R16, [R1+0x2c4] ;  /* 0x0002c40001107983 */ /* 0x0001620000300800 */
[----:B------:R-:W-:Y:S02]  /*4500*/  IMAD.MOV.U32 R218, RZ, RZ, R23 ;  /* 0x000000ffffda7224 */ /* 0x000fe400078e0017 */
[----:B------:R-:W-:Y:S01]  /*4510*/  IMAD.MOV.U32 R219, RZ, RZ, R22 ;  /* 0x000000ffffdb7224 */ /* 0x000fe200078e0016 */
[----:B------:R0:W5:Y:S01]  /*4520*/  LDL.LU R3, [R1+0x2c0] ;  /* 0x0002c00001037983 */ /* 0x0001620000300800 */
[----:B------:R-:W-:-:S02]  /*4530*/  IMAD.MOV.U32 R221, RZ, RZ, R20 ;  /* 0x000000ffffdd7224 */ /* 0x000fc400078e0014 */
[----:B------:R-:W-:Y:S01]  /*4540*/  IMAD.MOV.U32 R222, RZ, RZ, R19 ;  /* 0x000000ffffde7224 */ /* 0x000fe200078e0013 */
[----:B------:R0:W5:Y:S01]  /*4550*/  LDL.LU R2, [R1+0x2bc] ;  /* 0x0002bc0001027983 */ /* 0x0001620000300800 */
        /* <DEDUP_REMOVED lines=77> */
[----:B-1----:R0:W5:Y:S04]  /*4a30*/  LDL.LU R152, [R1+0x2b8] ;  /* 0x0002b80001987983 */ /* 0x0021680000300800 */
[----:B------:R-:W2:Y:S04]  /*4a40*/  LDL.LU.64 R150, [R1+0x2b0] ;  /* 0x0002b00001967983 */ /* 0x000ea80000300a00 */
        /* <DEDUP_REMOVED lines=20> */
[----:B------:R-:W2:Y:S01]  /*4b90*/  LDL.LU.64 R108, [R1+0x208] ;  /* 0x00020800016c7983 */ /* 0x000ea20000300a00 */
[----:B------:R-:W-:Y:S01]  /*4ba0*/  UIADD3 UR8, UR6, 0x406, URZ ;  /* 0x0000040606087890 */ /* 0x000fe2000fffe03f */
[----:B------:R-:W-:Y:S01]  /*4bb0*/  UMOV UR9, 0x40000040 ;  /* 0x4000004000097882 */ /* 0x000fe20000000000 */
[----:B--2---:R-:W-:-:S07]  /*4bc0*/  WARPGROUP.ARRIVE ;  /* 0x00000000000079c5 */ /* 0x004fce0000000000 */
[----:B------:R-:W-:Y:S03]  /*4bd0*/  HGMMA.64x256x16.F32.BF16 R24, gdesc[UR8], R24, gsb0 ;  /* 0x03e00000081879f0 */ /* 0x000fe60008001818 */
[----:B------:R-:W-:Y:S02]  /*4be0*/  WARPGROUP.DEPBAR.LE gsb0, 0x0 ;  /* 0x00008000000079c5 */ /* 0x000fe40000010000 */
[----:B0-----:R-:W-:Y:S05]  /*4bf0*/  @!P1 BRA `(.L_x_22) ;  /* 0x0000004000d09947 */ /* 0x001fea0003800000 */
[----:B------:R-:W-:Y:S01]  /*4c00*/  UIADD3 UR7, UR39, 0x1, URZ ;  /* 0x0000000127077890 */ /* 0x000fe2000fffe03f */
[----:B-----5:R-:W-:Y:S01]  /*4c10*/  R2UR UR6, R3 ;  /* 0x00000000030672ca */ /* 0x020fe200000e0000 */
[----:B------:R-:W-:Y:S02]  /*4c20*/  UMOV UR12, UR39 ;  /* 0x00000027000c7c82 */ /* 0x000fe40008000000 */
[----:B------:R-:W-:-:S04]  /*4c30*/  UISETP.NE.AND UP0, UPT, UR7, 0x3, UPT ;  /* 0x000000030700788c */ /* 0x000fc8000bf05270 */
[----:B------:R-:W-:Y:S02]  /*4c40*/  USEL UR8, URZ, 0x1, UP0 ;  /* 0x000000013f087887 */ /* 0x000fe40008000000 */
[----:B------:R-:W-:Y:S02]  /*4c50*/  USEL UR7, UR7, URZ, UP0 ;  /* 0x0000003f07077287 */ /* 0x000fe40008000000 */
[----:B------:R-:W-:-:S06]  /*4c60*/  ULOP3.LUT UR8, UR38, UR8, URZ, 0x3c, !UPT ;  /* 0x0000000826087292 */ /* 0x000fcc000f8e3c3f */
[----:B------:R-:W-:-:S07]  /*4c70*/  IMAD.U32 R3, RZ, RZ, UR8 ;  /* 0x00000008ff037e24 */ /* 0x000fce000f8e00ff */
.L_x_29:
[----:B------:R-:W-:Y:S05]  /*4c80*/  @!P0 BRA `(.L_x_23) ;  /* 0x0000000000048947 */ /* 0x000fea0003800000 */
[----:B------:R-:W-:Y:S01]  /*4c90*/  BPT.TRAP 0x1 ;  /* 0x000000040000795c */ /* 0x000fe20000300000 */
.L_x_23:
[----:B------:R-:W0:Y:S01]  /*4ca0*/  S2UR UR9, SR_CgaCtaId ;  /* 0x00000000000979c3 */ /* 0x000e220000008800 */
[----:B------:R-:W-:Y:S01]  /*4cb0*/  UMOV UR8, 0x400 ;  /* 0x0000040000087882 */ /* 0x000fe20000000000 */
[----:B------:R-:W-:Y:S01]  /*4cc0*/  IMAD.U32 R4, RZ, RZ, UR7 ;  /* 0x00000007ff047e24 */ /* 0x000fe2000f8e00ff */
[----:B------:R-:W-:Y:S01]  /*4cd0*/  SHF.L.U32 R5, R3, 0x1f, RZ ;  /* 0x0000001f03057819 */ /* 0x000fe200000006ff */
[----:B0-----:R-:W-:-:S06]  /*4ce0*/  ULEA UR8, UR9, UR8, 0x18 ;  /* 0x0000000809087291 */ /* 0x001fcc000f8ec03f */
[----:B------:R-:W-:-:S04]  /*4cf0*/  IMAD.U32 R0, RZ, RZ, UR8 ;  /* 0x00000008ff007e24 */ /* 0x000fc8000f8e00ff */
[----:B------:R-:W-:-:S04]  /*4d00*/  IMAD R4, R4, 0x8, R0 ;  /* 0x0000000804047824 */ /* 0x000fc800078e0200 */
[----:B------:R0:W1:Y:S01]  /*4d10*/  SYNCS.PHASECHK.TRANS64.TRYWAIT P1, [R4+URZ], R5 ;  /* 0x00000005040075a7 */ /* 0x000062000802017f */
[----:B------:R-:W-:Y:S05]  /*4d20*/  @!P0 BRA `(.L_x_24) ;  /* 0x0000000000048947 */ /* 0x000fea0003800000 */
[----:B------:R-:W-:Y:S01]  /*4d30*/  BPT.TRAP 0x1 ;  /* 0x000000040000795c */ /* 0x000fe20000300000 */
.L_x_24:
[----:B-1----:R-:W-:Y:S05]  /*4d40*/  @P1 BRA `(.L_x_25) ;  /* 0x0000000000081947 */ /* 0x002fea0003800000 */
[----:B------:R-:W1:Y:S02]  /*4d50*/  SYNCS.PHASECHK.TRANS64.TRYWAIT P1, [R4+URZ], R5 ;  /* 0x00000005040075a7 */ /* 0x000e64000802017f */
[----:B-1----:R-:W-:Y:S05]  /*4d60*/  @!P1 BRA `(.L_x_26) ;  /* 0x0000016c00509947 */ /* 0x002fea0003800000 */
.L_x_25:
        /* <DEDUP_REMOVED lines=64> */
[----:B--2---:R-:W2:Y:S04]  /*5170*/  LDL.LU.64 R24, [R1] ;  /* 0x0000000001187983 */ /* 0x004ea80000300a00 */
        /* <DEDUP_REMOVED lines=63> */
[----:B------:R-:W-:-:S02]  /*5570*/  ULEA UR13, UR7, UR4, 0xb ;  /* 0x00000004070d7291 */ /* 0x000fc4000f8e583f */
[----:B------:R-:W-:Y:S01]  /*5580*/  ULEA UR14, UR7, UR5, 0xb ;  /* 0x00000005070e7291 */ /* 0x000fe2000f8e583f */
[----:B------:R-:W-:Y:S01]  /*5590*/  STL [R1+0x2cc], R17 ;  /* 0x0002cc1101007387 */ /* 0x000fe20000100800 */
[----:B------:R-:W-:Y:S01]  /*55a0*/  UMOV UR9, 0x40000040 ;  /* 0x4000004000097882 */ /* 0x000fe20000000000 */
[----:B------:R-:W-:Y:S02]  /*55b0*/  UMOV UR11, 0x40000040 ;  /* 0x40000040000b7882 */ /* 0x000fe40000000000 */
[----:B------:R-:W-:Y:S01]  /*55c0*/  UMOV UR8, UR13 ;  /* 0x0000000d00087c82 */ /* 0x000fe20008000000 */
[----:B------:R-:W-:Y:S01]  /*55d0*/  STL [R1+0x2c8], R16 ;  /* 0x0002c81001007387 */ /* 0x000fe20000100800 */
[----:B------:R-:W-:-:S03]  /*55e0*/  UMOV UR10, UR14 ;  /* 0x0000000e000a7c82 */ /* 0x000fc60008000000 */
[----:B------:R-:W-:Y:S04]  /*55f0*/  STL [R1+0x2c4], R3 ;  /* 0x0002c40301007387 */ /* 0x000fe80000100800 */
[----:B------:R3:W-:Y:S04]  /*5600*/  STL [R1+0x2c0], R2 ;  /* 0x0002c00201007387 */ /* 0x0007e80000100800 */
[----:B------:R4:W-:Y:S01]  /*5610*/  STL [R1+0x2bc], R0 ;  /* 0x0002bc0001007387 */ /* 0x0009e20000100800 */
[----:B--2---:R-:W-:-:S06]  /*5620*/  WARPGROUP.ARRIVE ;  /* 0x00000000000079c5 */ /* 0x004fcc0000000000 */
[----:B------:R-:W-:Y:S03]  /*5630*/  HGMMA.64x256x16.F32.BF16 R24, gdesc[UR8], R24, gsb0 ;  /* 0x03e00000081879f0 */ /* 0x000fe60008001818 */
[----:B------:R-:W-:Y:S02]  /*5640*/  WARPGROUP.DEPBAR.LE gsb0, 0x0 ;  /* 0x00008000000079c5 */ /* 0x000fe40000010000 */
[----:B------:R-:W-:Y:S01]  /*5650*/  STL.64 [R1], R24 ;  /* 0x0000001801007387 */ /* 0x000fe20000100a00 */
[----:B---3--:R-:W-:Y:S01]  /*5660*/  IMAD.MOV.U32 R2, RZ, RZ, R150 ;  /* 0x000000ffff027224 */ /* 0x008fe200078e0096 */
[----:B----4-:R-:W-:Y:S01]  /*5670*/  MOV R0, R151 ;  /* 0x0000009700007202 */ /* 0x010fe20000000f00 */
[----:B01----:R-:W-:Y:S01]  /*5680*/  IMAD.MOV.U32 R4, RZ, RZ, R148 ;  /* 0x000000ffff047224 */ /* 0x003fe200078e0094 */
        /* <DEDUP_REMOVED lines=40> */
[----:B------:R-:W2:Y:S01]  /*5910*/  LDL.LU.64 R150, [R1+0x780] ;  /* 0x0007800001967983 */ /* 0x000ea20000300a00 */
        /* <DEDUP_REMOVED lines=44> */
[----:B------:R-:W-:-:S02]  /*5be0*/  IMAD.MOV.U32 R178, RZ, RZ, R94 ;  /* 0x000000ffffb27224 */ /* 0x000fc400078e005e */
[----:B------:R-:W-:Y:S01]  /*5bf0*/  IMAD.MOV.U32 R179, RZ, RZ, R95 ;  /* 0x000000ffffb37224 */ /* 0x000fe200078e005f */
[----:B------:R-:W2:Y:S01]  /*5c00*/  LDL.LU.64 R126, [R1+0x720] ;  /* 0x00072000017e7983 */ /* 0x000ea20000300a00 */
[----:B------:R-:W-:Y:S02]  /*5c10*/  IMAD.MOV.U32 R176, RZ, RZ, R92 ;  /* 0x000000ffffb07224 */ /* 0x000fe400078e005c */
[----:B------:R-:W-:Y:S01]  /*5c20*/  IMAD.MOV.U32 R177, RZ, RZ, R93 ;  /* 0x000000ffffb17224 */ /* 0x000fe200078e005d */
[----:B------:R-:W2:Y:S01]  /*5c30*/  LDL.LU.64 R124, [R1+0x718] ;  /* 0x00071800017c7983 */ /* 0x000ea20000300a00 */
[----:B------:R-:W-:Y:S02]  /*5c40*/  IMAD.MOV.U32 R174, RZ, RZ, R90 ;  /* 0x000000ffffae7224 */ /* 0x000fe400078e005a */
        /* <DEDUP_REMOVED lines=74> */
[----:B0-----:R-:W2:Y:S04]  /*60f0*/  LDL.LU.64 R44, [R1+0x5d8] ;  /* 0x0005d800012c7983 */ /* 0x001ea80000300a00 */
        /* <DEDUP_REMOVED lines=11> */
[----:B------:R-:W-:-:S02]  /*61b0*/  UMOV UR9, 0x40000040 ;  /* 0x4000004000097882 */ /* 0x000fc40000000000 */
[----:B------:R-:W-:Y:S01]  /*61c0*/  STL [R1+0x580], R152 ;  /* 0x0005809801007387 */ /* 0x000fe20000100800 */
[----:B--2---:R-:W-:-:S06]  /*61d0*/  WARPGROUP.ARRIVE ;  /* 0x00000000000079c5 */ /* 0x004fcc0000000000 */
        /* <DEDUP_REMOVED lines=59> */
[----:B------:R-:W-:Y:S02]  /*6590*/  IMAD.MOV.U32 R138, RZ, RZ, R227 ;  /* 0x000000ffff8a7224 */ /* 0x000fe400078e00e3 */
[----:B------:R-:W-:Y:S02]  /*65a0*/  IMAD.MOV.U32 R140, RZ, RZ, R225 ;  /* 0x000000ffff8c7224 */ /* 0x000fe400078e00e1 */
[----:B------:R-:W-:Y:S01]  /*65b0*/  IMAD.MOV.U32 R141, RZ, RZ, R224 ;  /* 0x000000ffff8d7224 */ /* 0x000fe200078e00e0 */
[----:B------:R-:W-:Y:S01]  /*65c0*/  MOV R224, R12 ;  /* 0x0000000c00e07202 */ /* 0x000fe20000000f00 */
[----:B------:R-:W-:Y:S02]  /*65d0*/  IMAD.MOV.U32 R142, RZ, RZ, R223 ;  /* 0x000000ffff8e7224 */ /* 0x000fe400078e00df */
[----:B------:R-:W-:Y:S02]  /*65e0*/  IMAD.MOV.U32 R143, RZ, RZ, R222 ;  /* 0x000000ffff8f7224 */ /* 0x000fe400078e00de */
[----:B------:R-:W-:-:S02]  /*65f0*/  IMAD.MOV.U32 R145, RZ, RZ, R220 ;  /* 0x000000ffff917224 */ /* 0x000fc400078e00dc */
[----:B------:R-:W-:Y:S01]  /*6600*/  IMAD.MOV.U32 R146, RZ, RZ, R219 ;  /* 0x000000ffff927224 */ /* 0x000fe200078e00db */
[----:B------:R-:W-:Y:S01]  /*6610*/  MOV R219, R17 ;  /* 0x0000001100db7202 */ /* 0x000fe20000000f00 */
[----:B------:R-:W-:Y:S02]  /*6620*/  IMAD.MOV.U32 R147, RZ, RZ, R218 ;  /* 0x000000ffff937224 */ /* 0x000fe400078e00da */
[----:B------:R-:W-:Y:S02]  /*6630*/  IMAD.MOV.U32 R148, RZ, RZ, R217 ;  /* 0x000000ffff947224 */ /* 0x000fe400078e00d9 */
[----:B------:R-:W-:Y:S02]  /*6640*/  IMAD.MOV.U32 R150, RZ, RZ, R215 ;  /* 0x000000ffff967224 */ /* 0x000fe400078e00d7 */
[----:B------:R-:W-:Y:S01]  /*6650*/  IMAD.MOV.U32 R151, RZ, RZ, R214 ;  /* 0x000000ffff977224 */ /* 0x000fe200078e00d6 */
[----:B------:R-:W-:Y:S01]  /*6660*/  MOV R214, R22 ;  /* 0x0000001600d67202 */ /* 0x000fe20000000f00 */
        /* <DEDUP_REMOVED lines=18> */
[----:B------:R-:W-:Y:S01]  /*6790*/  IMAD.MOV.U32 R235, RZ, RZ, R0 ;  /* 0x000000ffffeb7224 */ /* 0x000fe200078e0000 */
[----:B------:R-:W-:-:S02]  /*67a0*/  UIADD3 UR8, UR13, 0x2, URZ ;  /* 0x000000020d087890 */ /* 0x000fc4000fffe03f */
[----:B------:R-:W-:Y:S01]  /*67b0*/  UIADD3 UR10, UR14, 0x2, URZ ;  /* 0x000000020e0a7890 */ /* 0x000fe2000fffe03f */
[----:B------:R-:W-:Y:S01]  /*67c0*/  UMOV UR9, 0x40000040 ;  /* 0x4000004000097882 */ /* 0x000fe20000000000 */
[----:B------:R-:W-:Y:S01]  /*67d0*/  UMOV UR11, 0x40000040 ;  /* 0x40000040000b7882 */ /* 0x000fe20000000000 */
        /* <DEDUP_REMOVED lines=236> */
[----:B------:R-:W-:Y:S01]  /*76a0*/  STL.64 [R1+0x30], R36 ;  /* 0x0000302401007387 */ /* 0x000fe20000100a00 */
[----:B------:R-:W-:-:S03]  /*76b0*/  IMAD.MOV.U32 R5, RZ, RZ, R150 ;  /* 0x000000ffff057224 */ /* 0x000fc600078e0096 */
[----:B------:R-:W-:Y:S01]  /*76c0*/  STL.64 [R1+0x38], R38 ;  /* 0x0000382601007387 */ /* 0x000fe20000100a00 */
[----:B------:R-:W-:-:S03]  /*76d0*/  IMAD.MOV.U32 R4, RZ, RZ, R151 ;  /* 0x000000ffff047224 */ /* 0x000fc600078e0097 */
[----:B------:R-:W-:Y:S01]  /*76e0*/  STL.64 [R1+0x40], R40 ;  /* 0x0000402801007387 */ /* 0x000fe20000100a00 */
[----:B------:R-:W-:Y:S01]  /*76f0*/  IMAD.MOV.U32 R7, RZ, RZ, R148 ;  /* 0x000000ffff077224 */ /* 0x000fe200078e0094 */
[----:B------:R-:W-:Y:S02]  /*7700*/  MOV R6, R149 ;  /* 0x0000009500067202 */ /* 0x000fe40000000f00 */
[----:B------:R-:W-:Y:S01]  /*7710*/  STL.64 [R1+0x48], R42 ;  /* 0x0000482a01007387 */ /* 0x000fe20000100a00 */
[----:B------:R-:W-:-:S03]  /*7720*/  IMAD.MOV.U32 R9, RZ, RZ, R146 ;  /* 0x000000ffff097224 */ /* 0x000fc600078e0092 */
[----:B------:R0:W-:Y:S01]  /*7730*/  STL.64 [R1+0x50], R44 ;  /* 0x0000502c01007387 */ /* 0x0001e20000100a00 */
[----:B------:R-:W-:Y:S01]  /*7740*/  IMAD.MOV.U32 R8, RZ, RZ, R147 ;  /* 0x000000ffff087224 */ /* 0x000fe200078e0093 */
[----:B------:R-:W-:Y:S02]  /*7750*/  MOV R10, R145 ;  /* 0x00000091000a7202 */ /* 0x000fe40000000f00 */
[----:B------:R-:W3:Y:S01]  /*7760*/  LDL.LU.64 R150, [R1+0x4c8] ;  /* 0x0004c80001967983 */ /* 0x000ee20000300a00 */
[----:B------:R-:W-:-:S03]  /*7770*/  IMAD.MOV.U32 R11, RZ, RZ, R144 ;  /* 0x000000ffff0b7224 */ /* 0x000fc600078e0090 */
[----:B------:R-:W3:Y:S01]  /*7780*/  LDL.LU.64 R148, [R1+0x4c0] ;  /* 0x0004c00001947983 */ /* 0x000ee20000300a00 */
[----:B------:R-:W-:Y:S01]  /*7790*/  IMAD.MOV.U32 R13, RZ, RZ, R142 ;  /* 0x000000ffff0d7224 */ /* 0x000fe200078e008e */
[----:B------:R-:W-:Y:S01]  /*77a0*/  MOV R14, R141 ;  /* 0x0000008d000e7202 */ /* 0x000fe20000000f00 */
[----:B------:R-:W-:Y:S01]  /*77b0*/  IMAD.MOV.U32 R12, RZ, RZ, R143 ;  /* 0x000000ffff0c7224 */ /* 0x000fe200078e008f */
        /* <DEDUP_REMOVED lines=27> */
[----:B------:R-:W-:Y:S02]  /*7970*/  IMAD.MOV.U32 R206, RZ, RZ, R122 ;  /* 0x000000ffffce7224 */ /* 0x000fe400078e007a */
[----:B------:R-:W-:Y:S01]  /*7980*/  IMAD.MOV.U32 R207, RZ, RZ, R123 ;  /* 0x000000ffffcf7224 */ /* 0x000fe200078e007b */
        /* <DEDUP_REMOVED lines=195> */
[----:B------:R-:W-:Y:S01]  /*85c0*/  MOV R224, R15 ;  /* 0x0000000f00e07202 */ /* 0x000fe20000000f00 */
[----:B------:R-:W-:Y:S02]  /*85d0*/  IMAD.MOV.U32 R148, RZ, RZ, R222 ;  /* 0x000000ffff947224 */ /* 0x000fe400078e00de */
[----:B------:R-:W-:Y:S02]  /*85e0*/  IMAD.MOV.U32 R149, RZ, RZ, R221 ;  /* 0x000000ffff957224 */ /* 0x000fe400078e00dd */
[----:B------:R-:W-:Y:S01]  /*85f0*/  IMAD.MOV.U32 R150, RZ, RZ, R220 ;  /* 0x000000ffff967224 */ /* 0x000fe200078e00dc */
[----:B------:R-:W-:Y:S01]  /*8600*/  MOV R220, R21 ;  /* 0x0000001500dc7202 */ /* 0x000fe20000000f00 */
[----:B------:R-:W-:Y:S02]  /*8610*/  IMAD.MOV.U32 R152, RZ, RZ, R218 ;  /* 0x000000ffff987224 */ /* 0x000fe400078e00da */
        /* <DEDUP_REMOVED lines=123> */
[----:B------:R-:W-:Y:S01]  /*8dd0*/  BPT.TRAP 0x1 ;  /* 0x000000040000795c */ /* 0x000fe20000300000 */
.L_x_27:
[----:B-----5:R-:W-:Y:S01]  /*8de0*/  ISETP.NE.AND P1, PT, R17, RZ, PT ;  /* 0x000000ff1100720c */ /* 0x020fe20003f25270 */
[----:B------:R-:W-:Y:S01]  /*8df0*/  UISETP.GT.U32.AND UP0, UPT, UR40, 0x1, UPT ;  /* 0x000000012800788c */ /* 0x000fe2000bf04070 */
[----:B------:R-:W-:-:S11]  /*8e00*/  MOV R4, UR12 ;  /* 0x0000000c00047c02 */ /* 0x000fd60008000f00 */
[----:B------:R-:W-:-:S04]  /*8e10*/  @P1 IMAD R4, R4, 0x8, R0 ;  /* 0x0000000804041824 */ /* 0x000fc800078e0200 */
[----:B------:R-:W-:-:S05]  /*8e20*/  @P1 VIADD R4, R4, 0x18 ;  /* 0x0000001804041836 */ /* 0x000fca0000000000 */
[----:B------:R-:W-:-:S04]  /*8e30*/  @P1 PRMT R4, R152, 0x654, R4 ;  /* 0x0000065498041816 */ /* 0x000fc80000000004 */
[----:B------:R0:W-:Y:S01]  /*8e40*/  @P1 SYNCS.ARRIVE.TRANS64.RED.A1T0 RZ, [R4+URZ], RZ ;  /* 0x000000ff04ff19a7 */ /* 0x0001e2000810043f */
[----:B------:R-:W-:-:S13]  /*8e50*/  PLOP3.LUT P1, PT, PT, PT, UP0, 0x80, 0x0 ;  /* 0x000000000000781c */ /* 0x000fda0003f2f008 */
[----:B0-----:R-:W-:Y:S05]  /*8e60*/  @P1 BRA `(.L_x_28) ;  /* 0x0000000000041947 */ /* 0x001fea0003800000 */
[----:B------:R-:W-:Y:S01]  /*8e70*/  BPT.TRAP 0x1 ;  /* 0x000000040000795c */ /* 0x000fe20000300000 */
.L_x_28:
[----:B------:R-:W-:Y:S02]  /*8e80*/  UISETP.GT.AND UP2, UPT, UR6, 0x1, UPT ;  /* 0x000000010600788c */ /* 0x000fe4000bf44270 */
[----:B------:R-:W-:Y:S02]  /*8e90*/  UIADD3 UR7, UR7, 0x1, URZ ;  /* 0x0000000107077890 */ /* 0x000fe4000fffe03f */
[----:B------:R-:W-:Y:S02]  /*8ea0*/  UIADD3 UR12, UR12, 0x1, URZ ;  /* 0x000000010c0c7890 */ /* 0x000fe4000fffe03f */
[----:B------:R-:W-:Y:S01]  /*8eb0*/  PLOP3.LUT P1, PT, PT, PT, UP2, 0x80, 0x0 ;  /* 0x000000000000781c */ /* 0x000fe20003f2f028 */
[----:B------:R-:W-:Y:S02]  /*8ec0*/  UISETP.NE.AND UP0, UPT, UR7, 0x3, UPT ;  /* 0x000000030700788c */ /* 0x000fe4000bf05270 */
[----:B------:R-:W-:Y:S02]  /*8ed0*/  UISETP.NE.AND UP1, UPT, UR12, 0x3, UPT ;  /* 0x000000030c00788c */ /* 0x000fe4000bf25270 */
[----:B------:R-:W-:-:S02]  /*8ee0*/  USEL UR8, URZ, 0x1, UP0 ;  /* 0x000000013f087887 */ /* 0x000fc40008000000 */
[----:B------:R-:W-:Y:S02]  /*8ef0*/  UIADD3 UR6, UR6, -0x1, URZ ;  /* 0xffffffff06067890 */ /* 0x000fe4000fffe03f */
[----:B------:R-:W-:Y:S02]  /*8f00*/  USEL UR7, UR7, URZ, UP0 ;  /* 0x0000003f07077287 */ /* 0x000fe40008000000 */
[----:B------:R-:W-:Y:S01]  /*8f10*/  USEL UR12, UR12, URZ, UP1 ;  /* 0x0000003f0c0c7287 */ /* 0x000fe20008800000 */
[----:B------:R-:W-:Y:S01]  /*8f20*/  LOP3.LUT R3, R3, UR8, RZ, 0x3c, !PT ;  /* 0x0000000803037c12 */ /* 0x000fe2000f8e3cff */
[----:B------:R-:W-:Y:S10]  /*8f30*/  @P1 BRA `(.L_x_29) ;  /* 0xffffffbc00501947 */ /* 0x000ff4000383ffff */
.L_x_22:
[----:B-----5:R-:W0:Y:S02]  /*8f40*/  LDC R3, c[0x0][0x28c] ;  /* 0x0000a300ff037b82 */ /* 0x020e240000000800 */
[----:B0-----:R-:W-:-:S13]  /*8f50*/  ISETP.GE.AND P1, PT, R3, 0x1, PT ;  /* 0x000000010300780c */ /* 0x001fda0003f26270 */
[----:B------:R-:W-:Y:S05]  /*8f60*/  @!P1 BRA `(.L_x_30) ;  /* 0x0000000000549947 */ /* 0x000fea0003800000 */
[----:B------:R-:W-:Y:S05]  /*8f70*/  @!P0 BRA `(.L_x_31) ;  /* 0x0000000000048947 */ /* 0x000fea0003800000 */
[----:B------:R-:W-:Y:S01]  /*8f80*/  BPT.TRAP 0x1 ;  /* 0x000000040000795c */ /* 0x000fe20000300000 */
.L_x_31:
[----:B------:R-:W-:Y:S01]  /*8f90*/  ISETP.NE.AND P0, PT, R17, RZ, PT ;  /* 0x000000ff1100720c */ /* 0x000fe20003f05270 */
[----:B------:R-:W-:-:S12]  /*8fa0*/  BSSY B0, `(.L_x_32) ;  /* 0x000000d000007945 */ /* 0x000fd80003800000 */
[----:B------:R-:W-:Y:S05]  /*8fb0*/  @!P0 BRA `(.L_x_33) ;  /* 0x00000000002c8947 */ /* 0x000fea0003800000 */
[----:B------:R-:W-:-:S04]  /*8fc0*/  UISETP.LT.AND UP0, UPT, UR44, 0x1, UPT ;  /* 0x000000012c00788c */ /* 0x000fc8000bf01270 */
[----:B------:R-:W-:-:S04]  /*8fd0*/  USEL UR6, UR44, 0x1, UP0 ;  /* 0x000000012c067887 */ /* 0x000fc80008000000 */
[----:B------:R-:W-:-:S04]  /*8fe0*/  UIADD3 UR6, UR39, UR44, -UR6 ;  /* 0x0000002c27067290 */ /* 0x000fc8000fffe806 */
[----:B------:R-:W-:-:S04]  /*8ff0*/  UIMAD.WIDE.U32 UR4, UR6, -0x55555555, URZ ;  /* 0xaaaaaaab060478a5 */ /* 0x000fc8000f8e003f */
[----:B------:R-:W-:-:S04]  /*9000*/  USHF.R.U32.HI UR4, URZ, 0x1, UR5 ;  /* 0x000000013f047899 */ /* 0x000fc80008011605 */
[----:B------:R-:W-:-:S06]  /*9010*/  UIMAD UR6, UR4, -0x3, UR6 ;  /* 0xfffffffd040678a4 */ /* 0x000fcc000f8e0206 */
[----:B------:R-:W-:-:S05]  /*9020*/  IMAD.U32 R3, RZ, RZ, UR6 ;  /* 0x00000006ff037e24 */ /* 0x000fca000f8e00ff */
[----:B------:R-:W-:-:S05]  /*9030*/  LEA R0, R3, R0, 0x3 ;  /* 0x0000000003007211 */ /* 0x000fca00078e18ff */
[----:B------:R-:W-:-:S05]  /*9040*/  VIADD R0, R0, 0x18 ;  /* 0x0000001800007836 */ /* 0x000fca0000000000 */
[----:B------:R-:W-:-:S04]  /*9050*/  PRMT R0, R152, 0x654, R0 ;  /* 0x0000065498007816 */ /* 0x000fc80000000000 */
[----:B------:R0:W-:Y:S03]  /*9060*/  SYNCS.ARRIVE.TRANS64.RED.A1T0 RZ, [R0+URZ], RZ ;  /* 0x000000ff00ff79a7 */ /* 0x0001e6000810043f */
.L_x_33:
[----:B------:R-:W-:Y:S05]  /*9070*/  BSYNC B0 ;  /* 0x0000000000007941 */ /* 0x000fea0003800000 */
.L_x_32:
[----:B------:R-:W-:-:S06]  /*9080*/  UISETP.GT.U32.AND UP0, UPT, UR40, 0x1, UPT ;  /* 0x000000012800788c */ /* 0x000fcc000bf04070 */
[----:B------:R-:W-:-:S13]  /*9090*/  PLOP3.LUT P0, PT, PT, PT, UP0, 0x80, 0x0 ;  /* 0x000000000000781c */ /* 0x000fda0003f0f008 */
[----:B------:R-:W-:Y:S05]  /*90a0*/  @P0 BRA `(.L_x_30) ;  /* 0x0000000000040947 */ /* 0x000fea0003800000 */
[----:B------:R-:W-:Y:S01]  /*90b0*/  BPT.TRAP 0x1 ;  /* 0x000000040000795c */ /* 0x000fe20000300000 */
.L_x_30:
[----:B------:R-:W1:Y:S01]  /*90c0*/  S2R R8, SR_TID.X ;  /* 0x0000000000087919 */ /* 0x000e620000002100 */
[----:B------:R-:W-:Y:S01]  /*90d0*/  MOV R19, 0x6540 ;  /* 0x0000654000137802 */ /* 0x000fe20000000f00 */
[----:B------:R-:W-:Y:S02]  /*90e0*/  UIMAD.WIDE UR6, UR41, 0x100, URZ ;  /* 0x00000100290678a5 */ /* 0x000fe4000f8e023f */
[----:B------:R-:W-:Y:S01]  /*90f0*/  USHF.R.S32.HI UR10, URZ, 0x1f, UR43 ;  /* 0x0000001f3f0a7899 */ /* 0x000fe2000801142b */
[----:B------:R-:W-:Y:S01]  /*9100*/  ULDC.64 UR8, c[0x0][0x5d0] ;  /* 0x0001740000087ab9 */ /* 0x000fe20000000a00 */
[----:B------:R-:W-:Y:S02]  /*9110*/  USHF.L.U32 UR41, UR41, 0x8, URZ ;  /* 0x0000000829297899 */ /* 0x000fe4000800063f */
[----:B------:R-:W-:Y:S02]  /*9120*/  UIMAD UR4, UR10, UR8, URZ ;  /* 0x000000080a0472a4 */ /* 0x000fe4000f8e023f */
[----:B------:R-:W-:-:S02]  /*9130*/  UIADD3 UR39, UR44, UR39, URZ ;  /* 0x000000272c277290 */ /* 0x000fc4000fffe03f */
[----:B------:R-:W-:Y:S02]  /*9140*/  UIMAD UR4, UR43, UR9, UR4 ;  /* 0x000000092b0472a4 */ /* 0x000fe4000f8e0204 */
[----:B------:R-:W-:Y:S02]  /*9150*/  UISETP.GT.U32.AND UP1, UPT, UR39, 0x2, UPT ;  /* 0x000000022700788c */ /* 0x000fe4000bf24070 */
[----:B------:R-:W-:Y:S02]  /*9160*/  UISETP.GE.U32.AND UP2, UPT, UR44, 0x3, UPT ;  /* 0x000000032c00788c */ /* 0x000fe4000bf46070 */
[----:B------:R-:W-:Y:S01]  /*9170*/  UISETP.LT.U32.AND UP1, UPT, UR44, 0x3, UP1 ;  /* 0x000000032c00788c */ /* 0x000fe20008f21070 */
[--C-:B-1----:R-:W-:Y:S01]  /*9180*/  SHF.R.U32.HI R4, RZ, 0x7, R8.reuse ;  /* 0x00000007ff047819 */ /* 0x102fe20000011608 */
[----:B------:R-:W-:Y:S01]  /*9190*/  IMAD.SHL.U32 R18, R8, 0x2, RZ ;  /* 0x0000000208127824 */ /* 0x000fe200078e00ff */
[----:B------:R-:W-:Y:S02]  /*91a0*/  SHF.R.U32.HI R5, RZ, 0x2, R8 ;  /* 0x00000002ff057819 */ /* 0x000fe40000011608 */
[----:B------:R-:W-:-:S02]  /*91b0*/  LOP3.LUT R4, R4, 0x1, RZ, 0xc0, !PT ;  /* 0x0000000104047812 */ /* 0x000fc400078ec0ff */
[----:B------:R-:W-:Y:S02]  /*91c0*/  LOP3.LUT R6, R8, 0x60, RZ, 0xc0, !PT ;  /* 0x0000006008067812 */ /* 0x000fe400078ec0ff */
[----:B------:R-:W-:Y:S01]  /*91d0*/  LOP3.LUT R5, R5, 0x7, RZ, 0xc0, !PT ;  /* 0x0000000705057812 */ /* 0x000fe200078ec0ff */
[----:B------:R-:W-:Y:S01]  /*91e0*/  IMAD.SHL.U32 R3, R4, 0x40, RZ ;  /* 0x0000004004037824 */ /* 0x000fe200078e00ff */
[----:B------:R-:W-:Y:S02]  /*91f0*/  LOP3.LUT R18, R18, 0x6, RZ, 0xc0, !PT ;  /* 0x0000000612127812 */ /* 0x000fe400078ec0ff */
[----:B------:R-:W-:Y:S02]  /*9200*/  SHF.R.U32.HI R6, RZ, 0x1, R6 ;  /* 0x00000001ff067819 */ /* 0x000fe40000011606 */
[--C-:B------:R-:W-:Y:S02]  /*9210*/  LOP3.LUT R3, R3, 0x40, R5.reuse, 0xe2, !PT ;  /* 0x0000004003037812 */ /* 0x100fe400078ee205 */
[----:B------:R-:W-:Y:S01]  /*9220*/  PRMT R18, R18, R19, UR42 ;  /* 0x0000002a12127e16 */ /* 0x000fe20008000013 */
[----:B------:R-:W-:Y:S01]  /*9230*/  USHF.L.U32 UR42, UR42, 0x8, URZ ;  /* 0x000000082a2a7899 */ /* 0x000fe2000800063f */
[----:B0-----:R-:W-:-:S02]  /*9240*/  IADD3 R0, RZ, -R6, -R5 ;  /* 0x80000006ff007210 */ /* 0x001fc40007ffe805 */
[----:B------:R-:W-:Y:S01]  /*9250*/  LOP3.LUT R3, R3, UR6, R6, 0xfe, !PT ;  /* 0x0000000603037c12 */ /* 0x000fe2000f8efe06 */
[----:B------:R-:W-:Y:S01]  /*9260*/  IMAD.U32 R6, RZ, RZ, UR8 ;  /* 0x00000008ff067e24 */ /* 0x000fe2000f8e00ff */
[----:B------:R-:W-:Y:S01]  /*9270*/  SHF.R.S32.HI R19, RZ, 0x1f, R18 ;  /* 0x0000001fff137819 */ /* 0x000fe20000011412 */
[----:B------:R-:W-:Y:S01]  /*9280*/  ULDC UR8, c[0x0][0x284] ;  /* 0x0000a10000087ab9 */ /* 0x000fe20000000800 */
[----:B------:R-:W-:Y:S01]  /*9290*/  IMAD R0, R4, -0x40, R0 ;  /* 0xffffffc004007824 */ /* 0x000fe200078e0200 */
[----:B------:R-:W-:Y:S01]  /*92a0*/  MOV R5, 0xfffffffe ;  /* 0xfffffffe00057802 */ /* 0x000fe20000000f00 */
[----:B------:R-:W-:Y:S02]  /*92b0*/  IMAD.U32 R153, RZ, RZ, UR8 ;  /* 0x00000008ff997e24 */ /* 0x000fe4000f8e00ff */
[----:B------:R-:W-:-:S03]  /*92c0*/  IMAD.WIDE.U32 R6, R6, UR43, R18 ;  /* 0x0000002b06067c25 */ /* 0x000fc6000f8e0012 */
[----:B------:R-:W-:Y:S01]  /*92d0*/  IADD3 R153, R153, -UR41, R0 ;  /* 0x8000002999997c10 */ /* 0x000fe2000fffe000 */
[----:B------:R-:W-:Y:S01]  /*92e0*/  VIADD R7, R7, UR4 ;  /* 0x0000000407077c36 */ /* 0x000fe20008000000 */
[----:B------:R-:W-:Y:S01]  /*92f0*/  ULDC UR4, c[0x0][0x288] ;  /* 0x0000a20000047ab9 */ /* 0x000fe20000000800 */
[----:B------:R-:W-:Y:S01]  /*9300*/  LOP3.LUT R0, R8, 0x3, RZ, 0xc0, !PT ;  /* 0x0000000308007812 */ /* 0x000fe200078ec0ff */
[----:B------:R-:W-:-:S04]  /*9310*/  UISETP.GE.AND UP0, UPT, UR42, UR4, UPT ;  /* 0x000000042a00728c */ /* 0x000fc8000bf06270 */
[----:B------:R-:W-:Y:S01]  /*9320*/  UISETP.GE.OR UP0, UPT, UR41, UR8, UP0 ;  /* 0x000000082900728c */ /* 0x000fe20008706670 */
[----:B------:R-:W-:Y:S01]  /*9330*/  IMAD R0, R0, R5, UR4 ;  /* 0x0000000400007e24 */ /* 0x000fe2000f8e0205 */
[----:B------:R-:W-:Y:S02]  /*9340*/  UIMAD.WIDE.U32 UR4, UR39, -0x55555555, URZ ;  /* 0xaaaaaaab270478a5 */ /* 0x000fe4000f8e003f */
[----:B------:R-:W-:Y:S01]  /*9350*/  USEL UR8, URZ, 0x1, !UP1 ;  /* 0x000000013f087887 */ /* 0x000fe2000c800000 */
[----:B------:R-:W-:Y:S01]  /*9360*/  VIADD R0, R0, -UR42 ;  /* 0x8000002a00007c36 */ /* 0x000fe20008000000 */
[----:B------:R-:W-:Y:S01]  /*9370*/  PLOP3.LUT P0, PT, PT, PT, UP0, 0x80, 0x0 ;  /* 0x000000000000781c */ /* 0x000fe20003f0f008 */
[----:B------:R-:W-:Y:S02]  /*9380*/  USHF.R.U32.HI UR4, URZ, 0x1, UR5 ;  /* 0x000000013f047899 */ /* 0x000fe40008011605 */
[----:B------:R-:W-:Y:S02]  /*9390*/  ULOP3.LUT UR38, UR38, UR8, URZ, 0x3c, !UPT ;  /* 0x0000000826267292 */ /* 0x000fe4000f8e3c3f */
[----:B------:R-:W-:-:S02]  /*93a0*/  UIMAD UR39, UR4, -0x3, UR39 ;  /* 0xfffffffd042778a4 */ /* 0x000fc4000f8e0227 */
[----:B------:R-:W-:Y:S01]  /*93b0*/  @UP2 ULOP3.LUT UR38, UR38, 0x1, UR4, 0x78, !UPT ;  /* 0x0000000126262892 */ /* 0x000fe2000f8e7804 */
[----:B------:R-:W-:-:S05]  /*93c0*/  UMOV UR41, 0xffffffff ;  /* 0xffffffff00297882 */ /* 0x000fca0000000000 */
[----:B------:R-:W-:Y:S06]  /*93d0*/  @P0 BRA `(.L_x_34) ;  /* 0x0000010400d80947 */ /* 0x000fec0003800000 */
[----:B------:R-:W-:Y:S01]  /*93e0*/  FSETP.NEU.AND P0, PT, R16, RZ, PT ;  /* 0x000000ff1000720b */ /* 0x000fe20003f0d000 */
[----:B------:R-:W-:Y:S01]  /*93f0*/  ULDC.64 UR8, c[0x0][0x5c8] ;  /* 0x0001720000087ab9 */ /* 0x000fe20000000a00 */
[----:B------:R-:W-:Y:S01]  /*9400*/  ISETP.GT.AND P3, PT, R153, RZ, PT ;  /* 0x000000ff9900720c */ /* 0x000fe20003f64270 */
[----:B------:R-:W-:Y:S01]  /*9410*/  UIMAD UR4, UR7, UR8, URZ ;  /* 0x00000008070472a4 */ /* 0x000fe2000f8e023f */
[----:B------:R-:W-:Y:S01]  /*9420*/  IMAD.U32 R10, RZ, RZ, UR9 ;  /* 0x00000009ff0a7e24 */ /* 0x000fe2000f8e00ff */
[----:B------:R-:W-:Y:S01]  /*9430*/  BSSY B0, `(.L_x_34) ;  /* 0x0001070000007945 */ /* 0x000fe20003800000 */
[----:B------:R-:W-:Y:S01]  /*9440*/  IMAD.WIDE.U32 R6, R3, UR8, R6 ;  /* 0x0000000803067c25 */ /* 0x000fe2000f8e0006 */
[----:B------:R-:W-:-:S03]  /*9450*/  ISETP.GT.AND P1, PT, R0, RZ, P3 ;  /* 0x000000ff0000720c */ /* 0x000fc60001f24270 */
[----:B------:R-:W-:-:S04]  /*9460*/  IMAD R10, R3, R10, UR4 ;  /* 0x00000004030a7e24 */ /* 0x000fc8000f8e020a */
[----:B------:R-:W-:Y:S01]  /*9470*/  IMAD.IADD R10, R7, 0x1, R10 ;  /* 0x00000001070a7824 */ /* 0x000fe200078e020a */
[----:B------:R-:W-:Y:S06]  /*9480*/  @!P0 BRA `(.L_x_35) ;  /* 0x000000b800108947 */ /* 0x000fec0003800000 */
[----:B------:R-:W0:Y:S01]  /*9490*/  LDC.64 R22, c[0x0][0x5b8] ;  /* 0x00016e00ff167b82 */ /* 0x000e220000000a00 */
[----:B------:R-:W2:Y:S01]  /*94a0*/  LDL.LU R11, [R1] ;  /* 0x00000000010b7983 */ /* 0x000ea20000300800 */
[----:B------:R-:W-:-:S06]  /*94b0*/  ULDC.64 UR4, c[0x0][0x5c0] ;  /* 0x0001700000047ab9 */ /* 0x000fcc0000000a00 */
[----:B------:R-:W1:Y:S08]  /*94c0*/  LDC.64 R14, c[0x0][0x5b0] ;  /* 0x00016c00ff0e7b82 */ /* 0x000e700000000a00 */
[----:B------:R-:W3:Y:S01]  /*94d0*/  LDC.64 R12, c[0x0][0x5a8] ;  /* 0x00016a00ff0c7b82 */ /* 0x000ee20000000a00 */
[C---:B0-----:R-:W-:Y:S02]  /*94e0*/  IMAD R159, R22.reuse, UR10, RZ ;  /* 0x0000000a169f7c24 */ /* 0x041fe4000f8e02ff */
[----:B------:R-:W-:-:S04]  /*94f0*/  IMAD.WIDE.U32 R154, R22, UR43, R18 ;  /* 0x0000002b169a7c25 */ /* 0x000fc8000f8e0012 */
[----:B------:R-:W-:Y:S02]  /*9500*/  IMAD R159, R23, UR43, R159 ;  /* 0x0000002b179f7c24 */ /* 0x000fe4000f8e029f */
[----:B-1----:R-:W-:Y:S02]  /*9510*/  IMAD R158, R14, UR7, RZ ;  /* 0x000000070e9e7c24 */ /* 0x002fe4000f8e02ff */
[----:B------:R-:W-:Y:S01]  /*9520*/  IMAD.MOV.U32 R20, RZ, RZ, R154 ;  /* 0x000000ffff147224 */ /* 0x000fe200078e009a */
[----:B------:R-:W-:Y:S01]  /*9530*/  IADD3 R21, R155, R159, RZ ;  /* 0x0000009f9b157210 */ /* 0x000fe20007ffe0ff */
[C---:B------:R-:W-:Y:S02]  /*9540*/  IMAD R158, R3.reuse, R15, R158 ;  /* 0x0000000f039e7224 */ /* 0x040fe400078e029e */
[----:B------:R-:W-:-:S04]  /*9550*/  IMAD.WIDE.U32 R4, R3, R14, R20 ;  /* 0x0000000e03047225 */ /* 0x000fc800078e0014 */
[----:B------:R-:W-:Y:S01]  /*9560*/  IMAD.IADD R5, R5, 0x1, R158 ;  /* 0x0000000105057824 */ /* 0x000fe200078e029e */
[----:B---3--:R-:W-:-:S04]  /*9570*/  LEA R8, P0, R4, R12, 0x1 ;  /* 0x0000000c04087211 */ /* 0x008fc800078008ff */
[----:B------:R-:W-:-:S05]  /*9580*/  LEA.HI.X R9, R4, R13, R5, 0x1, P0 ;  /* 0x0000000d04097211 */ /* 0x000fca00000f0c05 */
[----:B------:R-:W3:Y:S01]  /*9590*/  @P1 LDG.E.LTC128B.U16 R23, desc[UR36][R8.64] ;  /* 0x0000002408171981 */ /* 0x000ee2000c1e1520 */
[----:B------:R-:W-:Y:S01]  /*95a0*/  BSSY B1, `(.L_x_36) ;  /* 0x0000011000017945 */ /* 0x000fe20003800000 */
[----:B---3--:R-:W-:-:S04]  /*95b0*/  IMAD.U32 R4, R23, 0x10000, RZ ;  /* 0x0001000017047824 */ /* 0x008fc800078e00ff */
[----:B------:R-:W-:-:S04]  /*95c0*/  FMUL R4, R4, R16 ;  /* 0x0000001004047220 */ /* 0x000fc80000400000 */
[----:B--2---:R-:W-:Y:S01]  /*95d0*/  FFMA R7, R11, R2, R4 ;  /* 0x000000020b077223 */ /* 0x004fe20000000004 */
[----:B------:R-:W-:-:S04]  /*95e0*/  LEA R4, P0, R6, UR4, 0x1 ;  /* 0x0000000406047c11 */ /* 0x000fc8000f8008ff */
[----:B------:R-:W-:Y:S02]  /*95f0*/  LEA.HI.X R5, R6, UR5, R10, 0x1, P0 ;  /* 0x0000000506057c11 */ /* 0x000fe400080f0c0a */
[----:B------:R-:W-:-:S05]  /*9600*/  F2FP.BF16.F32.PACK_AB R6, RZ, R7 ;  /* 0x00000007ff06723e */ /* 0x000fca00000010ff */
[----:B------:R0:W-:Y:S02]  /*9610*/  @P1 STG.E.U16 desc[UR36][R4.64], R6 ;  /* 0x0000000604001986 */ /* 0x0001e4000c101524 */
[----:B0-----:R-:W-:-:S05]  /*9620*/  IMAD.WIDE.U32 R6, R3, R14, R18 ;  /* 0x0000000e03067225 */ /* 0x001fca00078e0012 */
[----:B------:R-:W-:-:S03]  /*9630*/  IADD3 R7, R158, R7, RZ ;  /* 0x000000079e077210 */ /* 0x000fc60007ffe0ff */
[----:B------:R-:W-:-:S04]  /*9640*/  IMAD.WIDE.U32 R6, R22, UR43, R6 ;  /* 0x0000002b16067c25 */ /* 0x000fc8000f8e0006 */
[----:B------:R-:W-:Y:S01]  /*9650*/  IMAD.IADD R7, R159, 0x1, R7 ;  /* 0x000000019f077824 */ /* 0x000fe200078e0207 */
[----:B------:R-:W-:-:S04]  /*9660*/  LEA R10, P0, R6, R12, 0x1 ;  /* 0x0000000c060a7211 */ /* 0x000fc800078008ff */
[----:B------:R-:W-:Y:S02]  /*9670*/  LEA.HI.X R11, R6, R13, R7, 0x1, P0 ;  /* 0x0000000d060b7211 */ /* 0x000fe400000f0c07 */
[----:B------:R-:W-:-:S13]  /*9680*/  ISETP.GT.AND P0, PT, R0, 0x1, P3 ;  /* 0x000000010000780c */ /* 0x000fda0001f04270 */
[----:B------:R-:W-:Y:S05]  /*9690*/  @!P0 BRA `(.L_x_37) ;  /* 0x0000000000048947 */ /* 0x000fea0003800000 */
[----:B------:R0:W5:Y:S02]  /*96a0*/  LDG.E.LTC128B.U16 R23, desc[UR36][R10.64+0x2] ;  /* 0x000002240a177981 */ /* 0x000164000c1e1520 */
.L_x_37:
[----:B------:R-:W-:Y:S05]  /*96b0*/  BSYNC B1 ;  /* 0x0000000000017941 */ /* 0x000fea0003800000 */
.L_x_36:
[----:B------:R-:W2:Y:S01]  /*96c0*/  LDL.LU R7, [R1+0x4] ;  /* 0x0000040001077983 */ /* 0x000ea20000300800 */
[----:B-----5:R-:W-:Y:S01]  /*96d0*/  IMAD.U32 R6, R23, 0x10000, RZ ;  /* 0x0001000017067824 */ /* 0x020fe200078e00ff */
[C---:B------:R-:W-:Y:S01]  /*96e0*/  SHF.L.U64.HI R157, R14.reuse, 0x3, R15 ;  /* 0x000000030e9d7819 */ /* 0x040fe2000001020f */
[----:B------:R-:W-:Y:S01]  /*96f0*/  IMAD.SHL.U32 R156, R14, 0x8, RZ ;  /* 0x000000080e9c7824 */ /* 0x000fe200078e00ff */
[----:B------:R-:W3:Y:S01]  /*9700*/  LDL.LU R160, [R1+0x8] ;  /* 0x0000080001a07983 */ /* 0x000ee20000300800 */
[----:B------:R-:W-:-:S04]  /*9710*/  FMUL R6, R6, R16 ;  /* 0x0000001006067220 */ /* 0x000fc80000400000 */
[----:B--2---:R-:W-:-:S05]  /*9720*/  FFMA R6, R7, R2, R6 ;  /* 0x0000000207067223 */ /* 0x004fca0000000006 */
[----:B------:R-:W-:-:S05]  /*9730*/  F2FP.BF16.F32.PACK_AB R6, RZ, R6 ;  /* 0x00000006ff06723e */ /* 0x000fca00000010ff */
[----:B------:R1:W-:Y:S01]  /*9740*/  @P0 STG.E.U16 desc[UR36][R4.64+0x2], R6 ;  /* 0x0000020604000986 */ /* 0x0003e2000c101524 */
[----:B------:R-:W-:-:S04]  /*9750*/  ISETP.GT.AND P0, PT, R153, 0x8, PT ;  /* 0x000000089900780c */ /* 0x000fc80003f04270 */
[----:B------:R-:W-:Y:S01]  /*9760*/  ISETP.GT.AND P1, PT, R0, RZ, P0 ;  /* 0x000000ff0000720c */ /* 0x000fe20000724270 */
[----:B-1----:R-:W-:-:S05]  /*9770*/  IMAD.WIDE.U32 R6, R3, R14, R156 ;  /* 0x0000000e03067225 */ /* 0x002fca00078e009c */
[----:B------:R-:W-:Y:S02]  /*9780*/  IADD3 R158, R158, R7, RZ ;  /* 0x000000079e9e7210 */ /* 0x000fe40007ffe0ff */
[----:B------:R-:W-:-:S05]  /*9790*/  IADD3 R7, P2, R154, R6, RZ ;  /* 0x000000069a077210 */ /* 0x000fca0007f5e0ff */
[----:B------:R-:W-:Y:S01]  /*97a0*/  IMAD.X R9, R158, 0x1, R21, P2 ;  /* 0x000000019e097824 */ /* 0x000fe200010e0615 */
[----:B------:R-:W-:-:S04]  /*97b0*/  LEA R8, P2, R7, R12, 0x1 ;  /* 0x0000000c07087211 */ /* 0x000fc800078408ff */
[----:B------:R-:W-:-:S05]  /*97c0*/  LEA.HI.X R9, R7, R13, R9, 0x1, P2 ;  /* 0x0000000d07097211 */ /* 0x000fca00010f0c09 */
[----:B------:R1:W2:Y:S01]  /*97d0*/  @P1 LDG.E.LTC128B.U16 R23, desc[UR36][R8.64] ;  /* 0x0000002408171981 */ /* 0x0002a2000c1e1520 */
[----:B------:R-:W-:Y:S01]  /*97e0*/  IADD3 R6, P2, R18, R6, RZ ;  /* 0x0000000612067210 */ /* 0x000fe20007f5e0ff */
[----:B------:R-:W-:Y:S01]  /*97f0*/  BSSY B1, `(.L_x_38) ;  /* 0x0000016000017945 */ /* 0x000fe20003800000 */
[----:B------:R-:W-:-:S03]  /*9800*/  ISETP.GT.AND P4, PT, R0, 0x1, P0 ;  /* 0x000000010000780c */ /* 0x000fc60000784270 */
[----:B------:R-:W-:Y:S02]  /*9810*/  IMAD.X R7, R19, 0x1, R158, P2 ;  /* 0x0000000113077824 */ /* 0x000fe400010e069e */
[----:B------:R-:W-:Y:S02]  /*9820*/  IMAD.U32 R158, RZ, RZ, UR9 ;  /* 0x00000009ff9e7e24 */ /* 0x000fe4000f8e00ff */
[----:B------:R-:W-:-:S04]  /*9830*/  IMAD.WIDE.U32 R6, R22, UR43, R6 ;  /* 0x0000002b16067c25 */ /* 0x000fc8000f8e0006 */
[----:B------:R-:W-:Y:S01]  /*9840*/  IMAD.IADD R7, R159, 0x1, R7 ;  /* 0x000000019f077824 */ /* 0x000fe200078e0207 */
[----:B-1----:R-:W-:-:S04]  /*9850*/  LEA R8, P2, R6, R12, 0x1 ;  /* 0x0000000c06087211 */ /* 0x002fc800078408ff */
[----:B------:R-:W-:Y:S02]  /*9860*/  LEA.HI.X R9, R6, R13, R7, 0x1, P2 ;  /* 0x0000000d06097211 */ /* 0x000fe400010f0c07 */
[----:B--2---:R-:W-:-:S05]  /*9870*/  SHF.L.U32 R6, R23, 0x10, RZ ;  /* 0x0000001017067819 */ /* 0x004fca00000006ff */
[----:B------:R-:W-:-:S04]  /*9880*/  FMUL R6, R6, R16 ;  /* 0x0000001006067220 */ /* 0x000fc80000400000 */
[----:B---3--:R-:W-:Y:S01]  /*9890*/  FFMA R7, R160, R2, R6 ;  /* 0x00000002a0077223 */ /* 0x008fe20000000006 */
[----:B------:R-:W-:Y:S02]  /*98a0*/  IMAD.U32 R160, RZ, RZ, UR8 ;  /* 0x00000008ffa07e24 */ /* 0x000fe4000f8e00ff */
[----:B------:R-:W-:Y:S02]  /*98b0*/  IMAD.U32 R6, RZ, RZ, UR8 ;  /* 0x00000008ff067e24 */ /* 0x000fe4000f8e00ff */
[----:B------:R-:W-:Y:S02]  /*98c0*/  F2FP.BF16.F32.PACK_AB R7, RZ, R7 ;  /* 0x00000007ff07723e */ /* 0x000fe400000010ff */
[----:B------:R-:W-:Y:S02]  /*98d0*/  SHF.L.U32 R160, R160, 0x4, RZ ;  /* 0x00000004a0a07819 */ /* 0x000fe400000006ff */
[----:B------:R-:W-:Y:S02]  /*98e0*/  SHF.L.U64.HI R158, R6, 0x4, R158 ;  /* 0x00000004069e7819 */ /* 0x000fe4000001029e */
[----:B------:R-:W-:-:S02]  /*98f0*/  IADD3 R6, P2, R160, R4, RZ ;  /* 0x00000004a0067210 */ /* 0x000fc40007f5e0ff */
[----:B------:R-:W-:-:S03]  /*9900*/  PRMT R161, R7, 0x7610, R161 ;  /* 0x0000761007a17816 */ /* 0x000fc600000000a1 */
[----:B------:R-:W-:-:S05]  /*9910*/  IMAD.X R7, R158, 0x1, R5, P2 ;  /* 0x000000019e077824 */ /* 0x000fca00010e0605 */
[----:B------:R1:W-:Y:S01]  /*9920*/  @P1 STG.E.U16 desc[UR36][R6.64], R161 ;  /* 0x000000a106001986 */ /* 0x0003e2000c101524 */
[----:B------:R-:W-:Y:S05]  /*9930*/  @!P4 BRA `(.L_x_39) ;  /* 0x000000000004c947 */ /* 0x000fea0003800000 */
[----:B------:R2:W5:Y:S02]  /*9940*/  LDG.E.LTC128B.U16 R23, desc[UR36][R8.64+0x2] ;  /* 0x0000022408177981 */ /* 0x000564000c1e1520 */
.L_x_39:
[----:B------:R-:W-:Y:S05]  /*9950*/  BSYNC B1 ;  /* 0x0000000000017941 */ /* 0x000fea0003800000 */
.L_x_38:
[----:B------:R-:W3:Y:S01]  /*9960*/  LDL.LU R162, [R1+0xc] ;  /* 0x00000c0001a27983 */ /* 0x000ee20000300800 */
[----:B-1---5:R-:W-:Y:S01]  /*9970*/  IMAD.U32 R161, R23, 0x10000, RZ ;  /* 0x0001000017a17824 */ /* 0x022fe200078e00ff */
[----:B------:R-:W-:Y:S01]  /*9980*/  ISETP.GT.AND P1, PT, R0, 0x8, P3 ;  /* 0x000000080000780c */ /* 0x000fe20001f24270 */
[----:B------:R-:W-:Y:S02]  /*9990*/  BSSY B1, `(.L_x_40) ;  /* 0x0000007000017945 */ /* 0x000fe40003800000 */
[----:B------:R-:W-:-:S04]  /*99a0*/  FMUL R161, R161, R16 ;  /* 0x00000010a1a17220 */ /* 0x000fc80000400000 */
[----:B---3--:R-:W-:-:S05]  /*99b0*/  FFMA R161, R162, R2, R161 ;  /* 0x00000002a2a17223 */ /* 0x008fca00000000a1 */
[----:B------:R-:W-:-:S05]  /*99c0*/  F2FP.BF16.F32.PACK_AB R161, RZ, R161 ;  /* 0x000000a1ffa1723e */ /* 0x000fca00000010ff */
[----:B------:R1:W-:Y:S01]  /*99d0*/  @P4 STG.E.U16 desc[UR36][R6.64+0x2], R161 ;  /* 0x000002a106004986 */ /* 0x0003e2000c101524 */
[----:B------:R-:W-:Y:S05]  /*99e0*/  @!P1 BRA `(.L_x_41) ;  /* 0x0000000000049947 */ /* 0x000fea0003800000 */
[----:B------:R3:W5:Y:S02]  /*99f0*/  LDG.E.LTC128B.U16 R23, desc[UR36][R10.64+0x10] ;  /* 0x000010240a177981 */ /* 0x000764000c1e1520 */
.L_x_41:
[----:B------:R-:W-:Y:S05]  /*9a00*/  BSYNC B1 ;  /* 0x0000000000017941 */ /* 0x000fea0003800000 */
.L_x_40:
[----:B------:R-:W4:Y:S01]  /*9a10*/  LDL.LU R162, [R1+0x10] ;  /* 0x0000100001a27983 */ /* 0x000f220000300800 */
[----:B-1---5:R-:W-:Y:S01]  /*9a20*/  IMAD.U32 R161, R23, 0x10000, RZ ;  /* 0x0001000017a17824 */ /* 0x022fe200078e00ff */
[----:B------:R-:W-:Y:S01]  /*9a30*/  ISETP.GT.AND P2, PT, R0, 0x9, P3 ;  /* 0x000000090000780c */ /* 0x000fe20001f44270 */
[----:B------:R-:W-:Y:S02]  /*9a40*/  BSSY B1, `(.L_x_42) ;  /* 0x0000007000017945 */ /* 0x000fe40003800000 */
[----:B------:R-:W-:-:S04]  /*9a50*/  FMUL R161, R161, R16 ;  /* 0x00000010a1a17220 */ /* 0x000fc80000400000 */
[----:B----4-:R-:W-:-:S05]  /*9a60*/  FFMA R161, R162, R2, R161 ;  /* 0x00000002a2a17223 */ /* 0x010fca00000000a1 */
[----:B------:R-:W-:-:S05]  /*9a70*/  F2FP.BF16.F32.PACK_AB R161, RZ, R161 ;  /* 0x000000a1ffa1723e */ /* 0x000fca00000010ff */
[----:B------:R1:W-:Y:S01]  /*9a80*/  @P1 STG.E.U16 desc[UR36][R4.64+0x10], R161 ;  /* 0x000010a104001986 */ /* 0x0003e2000c101524 */
[----:B------:R-:W-:Y:S05]  /*9a90*/  @!P2 BRA `(.L_x_43) ;  /* 0x000000000004a947 */ /* 0x000fea0003800000 */
[----:B------:R4:W5:Y:S02]  /*9aa0*/  LDG.E.LTC128B.U16 R23, desc[UR36][R10.64+0x12] ;  /* 0x000012240a177981 */ /* 0x000964000c1e1520 */
.L_x_43:
[----:B------:R-:W-:Y:S05]  /*9ab0*/  BSYNC B1 ;  /* 0x0000000000017941 */ /* 0x000fea0003800000 */
.L_x_42:
[----:B------:R-:W2:Y:S01]  /*9ac0*/  LDL.LU R162, [R1+0x14] ;  /* 0x0000140001a27983 */ /* 0x000ea20000300800 */
[----:B-1---5:R-:W-:Y:S01]  /*9ad0*/  SHF.L.U32 R161, R23, 0x10, RZ ;  /* 0x0000001017a17819 */ /* 0x022fe200000006ff */
[----:B------:R-:W-:Y:S01]  /*9ae0*/  BSSY B1, `(.L_x_44) ;  /* 0x0000008000017945 */ /* 0x000fe20003800000 */
[----:B------:R-:W-:-:S03]  /*9af0*/  ISETP.GT.AND P1, PT, R0, 0x8, P0 ;  /* 0x000000080000780c */ /* 0x000fc60000724270 */
[----:B------:R-:W-:-:S04]  /*9b00*/  FMUL R161, R161, R16 ;  /* 0x00000010a1a17220 */ /* 0x000fc80000400000 */
[----:B--2---:R-:W-:-:S05]  /*9b10*/  FFMA R161, R162, R2, R161 ;  /* 0x00000002a2a17223 */ /* 0x004fca00000000a1 */
[----:B------:R-:W-:-:S05]  /*9b20*/  F2FP.BF16.F32.PACK_AB R161, RZ, R161 ;  /* 0x000000a1ffa1723e */ /* 0x000fca00000010ff */
[----:B------:R1:W-:Y:S01]  /*9b30*/  @P2 STG.E.U16 desc[UR36][R4.64+0x12], R161 ;  /* 0x000012a104002986 */ /* 0x0003e2000c101524 */
[----:B------:R-:W-:Y:S05]  /*9b40*/  @!P1 BRA `(.L_x_45) ;  /* 0x0000000000049947 */ /* 0x000fea0003800000 */
[----:B------:R2:W5:Y:S02]  /*9b50*/  LDG.E.LTC128B.U16 R23, desc[UR36][R8.64+0x10] ;  /* 0x0000102408177981 */ /* 0x000564000c1e1520 */
.L_x_45:
[----:B------:R-:W-:Y:S05]  /*9b60*/  BSYNC B1 ;  /* 0x0000000000017941 */ /* 0x000fea0003800000 */
.L_x_44:
        /* <DEDUP_REMOVED lines=10> */
.L_x_47:
[----:B------:R-:W-:Y:S05]  /*9c10*/  BSYNC B1 ;  /* 0x0000000000017941 */ /* 0x000fea0003800000 */
.L_x_46:
[----:B------:R-:W2:Y:S01]  /*9c20*/  LDL.LU R162, [R1+0x1c] ;  /* 0x00001c0001a27983 */ /* 0x000ea20000300800 */
[----:B-1---5:R-:W-:Y:S01]  /*9c30*/  IMAD.U32 R161, R23, 0x10000, RZ ;  /* 0x0001000017a17824 */ /* 0x022fe200078e00ff */
[----:B------:R-:W-:Y:S01]  /*9c40*/  ISETP.GT.AND P1, PT, R0, 0x10, P3 ;  /* 0x000000100000780c */ /* 0x000fe20001f24270 */
[----:B------:R-:W-:Y:S02]  /*9c50*/  BSSY B1, `(.L_x_48) ;  /* 0x0000007000017945 */ /* 0x000fe40003800000 */
[----:B------:R-:W-:-:S04]  /*9c60*/  FMUL R161, R161, R16 ;  /* 0x00000010a1a17220 */ /* 0x000fc80000400000 */
[----:B--2---:R-:W-:-:S05]  /*9c70*/  FFMA R161, R162, R2, R161 ;  /* 0x00000002a2a17223 */ /* 0x004fca00000000a1 */
[----:B------:R-:W-:-:S05]  /*9c80*/  F2FP.BF16.F32.PACK_AB R161, RZ, R161 ;  /* 0x000000a1ffa1723e */ /* 0x000fca00000010ff */
[----:B------:R1:W-:Y:S01]  /*9c90*/  @P2 STG.E.U16 desc[UR36][R6.64+0x12], R161 ;  /* 0x000012a106002986 */ /* 0x0003e2000c101524 */
[----:B------:R-:W-:Y:S05]  /*9ca0*/  @!P1 BRA `(.L_x_49) ;  /* 0x0000000000049947 */ /* 0x000fea0003800000 */
[----:B------:R2:W5:Y:S02]  /*9cb0*/  LDG.E.LTC128B.U16 R23, desc[UR36][R10.64+0x20] ;  /* 0x000020240a177981 */ /* 0x000564000c1e1520 */
.L_x_49:
[----:B------:R-:W-:Y:S05]  /*9cc0*/  BSYNC B1 ;  /* 0x0000000000017941 */ /* 0x000fea0003800000 */
.L_x_48:
        /* <DEDUP_REMOVED lines=10> */
.L_x_51:
[----:B------:R-:W-:Y:S05]  /*9d70*/  BSYNC B1 ;  /* 0x0000000000017941 */ /* 0x000fea0003800000 */
.L_x_50:
        /* <DEDUP_REMOVED lines=10> */
.L_x_53:
[----:B------:R-:W-:Y:S05]  /*9e20*/  BSYNC B1 ;  /* 0x0000000000017941 */ /* 0x000fea0003800000 */
.L_x_52:
        /* <DEDUP_REMOVED lines=10> */
.L_x_55:
[----:B------:R-:W-:Y:S05]  /*9ed0*/  BSYNC B1 ;  /* 0x0000000000017941 */ /* 0x000fea0003800000 */
.L_x_54:
        /* <DEDUP_REMOVED lines=10> */
.L_x_57:
[----:B------:R-:W-:Y:S05]  /*9f80*/  BSYNC B1 ;  /* 0x0000000000017941 */ /* 0x000fea0003800000 */
.L_x_56:
        /* <DEDUP_REMOVED lines=10> */
.L_x_59:
[----:B------:R-:W-:Y:S05]  /*a030*/  BSYNC B1 ;  /* 0x0000000000017941 */ /* 0x000fea0003800000 */
.L_x_58:
        /* <DEDUP_REMOVED lines=10> */
.L_x_61:
[----:B------:R-:W-:Y:S05]  /*a0e0*/  BSYNC B1 ;  /* 0x0000000000017941 */ /* 0x000fea0003800000 */
.L_x_60:
        /* <DEDUP_REMOVED lines=10> */
.L_x_63:
[----:B------:R-:W-:Y:S05]  /*a190*/  BSYNC B1 ;  /* 0x0000000000017941 */ /* 0x000fea0003800000 */
.L_x_62:
        /* <DEDUP_REMOVED lines=10> */
.L_x_65:
[----:B------:R-:W-:Y:S05]  /*a240*/  BSYNC B1 ;  /* 0x0000000000017941 */ /* 0x000fea0003800000 */
.L_x_64:
        /* <DEDUP_REMOVED lines=10> */
.L_x_67:
[----:B------:R-:W-:Y:S05]  /*a2f0*/  BSYNC B1 ;  /* 0x0000000000017941 */ /* 0x000fea0003800000 */
.L_x_66:
        /* <DEDUP_REMOVED lines=10> */
.L_x_69:
[----:B------:R-:W-:Y:S05]  /*a3a0*/  BSYNC B1 ;  /* 0x0000000000017941 */ /* 0x000fea0003800000 */
.L_x_68:
        /* <DEDUP_REMOVED lines=10> */
.L_x_71:
[----:B------:R-:W-:Y:S05]  /*a450*/  BSYNC B1 ;  /* 0x0000000000017941 */ /* 0x000fea0003800000 */
.L_x_70:
        /* <DEDUP_REMOVED lines=10> */
.L_x_73:
[----:B------:R-:W-:Y:S05]  /*a500*/  BSYNC B1 ;  /* 0x0000000000017941 */ /* 0x000fea0003800000 */
.L_x_72:
        /* <DEDUP_REMOVED lines=10> */
.L_x_75:
[----:B------:R-:W-:Y:S05]  /*a5b0*/  BSYNC B1 ;  /* 0x0000000000017941 */ /* 0x000fea0003800000 */
.L_x_74:
        /* <DEDUP_REMOVED lines=10> */
.L_x_77:
[----:B------:R-:W-:Y:S05]  /*a660*/  BSYNC B1 ;  /* 0x0000000000017941 */ /* 0x000fea0003800000 */
.L_x_76:
        /* <DEDUP_REMOVED lines=10> */
.L_x_79:
[----:B------:R-:W-:Y:S05]  /*a710*/  BSYNC B1 ;  /* 0x0000000000017941 */ /* 0x000fea0003800000 */
.L_x_78:
        /* <DEDUP_REMOVED lines=10> */
.L_x_81:
[----:B------:R-:W-:Y:S05]  /*a7c0*/  BSYNC B1 ;  /* 0x0000000000017941 */ /* 0x000fea0003800000 */
.L_x_80:
        /* <DEDUP_REMOVED lines=10> */
.L_x_83:
[----:B------:R-:W-:Y:S05]  /*a870*/  BSYNC B1 ;  /* 0x0000000000017941 */ /* 0x000fea0003800000 */
.L_x_82:
        /* <DEDUP_REMOVED lines=10> */
.L_x_85:
[----:B------:R-:W-:Y:S05]  /*a920*/  BSYNC B1 ;  /* 0x0000000000017941 */ /* 0x000fea0003800000 */
.L_x_84:
        /* <DEDUP_REMOVED lines=10> */
.L_x_87:
[----:B------:R-:W-:Y:S05]  /*a9d0*/  BSYNC B1 ;  /* 0x0000000000017941 */ /* 0x000fea0003800000 */
.L_x_86:
        /* <DEDUP_REMOVED lines=10> */
.L_x_89:
[----:B------:R-:W-:Y:S05]  /*aa80*/  BSYNC B1 ;  /* 0x0000000000017941 */ /* 0x000fea0003800000 */
.L_x_88:
        /* <DEDUP_REMOVED lines=10> */
.L_x_91:
[----:B------:R-:W-:Y:S05]  /*ab30*/  BSYNC B1 ;  /* 0x0000000000017941 */ /* 0x000fea0003800000 */
.L_x_90:
        /* <DEDUP_REMOVED lines=10> */
.L_x_93:
[----:B------:R-:W-:Y:S05]  /*abe0*/  BSYNC B1 ;  /* 0x0000000000017941 */ /* 0x000fea0003800000 */
.L_x_92:
        /* <DEDUP_REMOVED lines=10> */
.L_x_95:
[----:B------:R-:W-:Y:S05]  /*ac90*/  BSYNC B1 ;  /* 0x0000000000017941 */ /* 0x000fea0003800000 */
.L_x_94:
        /* <DEDUP_REMOVED lines=10> */
.L_x_97:
[----:B------:R-:W-:Y:S05]  /*ad40*/  BSYNC B1 ;  /* 0x0000000000017941 */ /* 0x000fea0003800000 */
.L_x_96:
        /* <DEDUP_REMOVED lines=10> */
.L_x_99:
[----:B------:R-:W-:Y:S05]  /*adf0*/  BSYNC B1 ;  /* 0x0000000000017941 */ /* 0x000fea0003800000 */
.L_x_98:
        /* <DEDUP_REMOVED lines=10> */
.L_x_101:
[----:B------:R-:W-:Y:S05]  /*aea0*/  BSYNC B1 ;  /* 0x0000000000017941 */ /* 0x000fea0003800000 */
.L_x_100:
        /* <DEDUP_REMOVED lines=10> */
.L_x_103:
[----:B------:R-:W-:Y:S05]  /*af50*/  BSYNC B1 ;  /* 0x0000000000017941 */ /* 0x000fea0003800000 */
.L_x_102:
        /* <DEDUP_REMOVED lines=10> */
.L_x_105:
[----:B------:R-:W-:Y:S05]  /*b000*/  BSYNC B1 ;  /* 0x0000000000017941 */ /* 0x000fea0003800000 */
.L_x_104:
        /* <DEDUP_REMOVED lines=10> */
.L_x_107:
[----:B------:R-:W-:Y:S05]  /*b0b0*/  BSYNC B1 ;  /* 0x0000000000017941 */ /* 0x000fea0003800000 */
.L_x_106:
        /* <DEDUP_REMOVED lines=10> */
.L_x_109:
[----:B------:R-:W-:Y:S05]  /*b160*/  BSYNC B1 ;  /* 0x0000000000017941 */ /* 0x000fea0003800000 */
.L_x_108:
        /* <DEDUP_REMOVED lines=10> */
.L_x_111:
[----:B------:R-:W-:Y:S05]  /*b210*/  BSYNC B1 ;  /* 0x0000000000017941 */ /* 0x000fea0003800000 */
.L_x_110:
        /* <DEDUP_REMOVED lines=10> */
.L_x_113:
[----:B------:R-:W-:Y:S05]  /*b2c0*/  BSYNC B1 ;  /* 0x0000000000017941 */ /* 0x000fea0003800000 */
.L_x_112:
        /* <DEDUP_REMOVED lines=10> */
.L_x_115:
[----:B------:R-:W-:Y:S05]  /*b370*/  BSYNC B1 ;  /* 0x0000000000017941 */ /* 0x000fea0003800000 */
.L_x_114:
        /* <DEDUP_REMOVED lines=10> */
.L_x_117:
[----:B------:R-:W-:Y:S05]  /*b420*/  BSYNC B1 ;  /* 0x0000000000017941 */ /* 0x000fea0003800000 */
.L_x_116:
        /* <DEDUP_REMOVED lines=10> */
.L_x_119:
[----:B------:R-:W-:Y:S05]  /*b4d0*/  BSYNC B1 ;  /* 0x0000000000017941 */ /* 0x000fea0003800000 */
.L_x_118:
        /* <DEDUP_REMOVED lines=10> */
.L_x_121:
[----:B------:R-:W-:Y:S05]  /*b580*/  BSYNC B1 ;  /* 0x0000000000017941 */ /* 0x000fea0003800000 */
.L_x_120:
        /* <DEDUP_REMOVED lines=10> */
.L_x_123:
[----:B------:R-:W-:Y:S05]  /*b630*/  BSYNC B1 ;  /* 0x0000000000017941 */ /* 0x000fea0003800000 */
.L_x_122:
        /* <DEDUP_REMOVED lines=10> */
.L_x_125:
[----:B------:R-:W-:Y:S05]  /*b6e0*/  BSYNC B1 ;  /* 0x0000000000017941 */ /* 0x000fea0003800000 */
.L_x_124:
        /* <DEDUP_REMOVED lines=10> */
.L_x_127:
[----:B------:R-:W-:Y:S05]  /*b790*/  BSYNC B1 ;  /* 0x0000000000017941 */ /* 0x000fea0003800000 */
.L_x_126:
        /* <DEDUP_REMOVED lines=10> */
.L_x_129:
[----:B------:R-:W-:Y:S05]  /*b840*/  BSYNC B1 ;  /* 0x0000000000017941 */ /* 0x000fea0003800000 */
.L_x_128:
        /* <DEDUP_REMOVED lines=10> */
.L_x_131:
[----:B------:R-:W-:Y:S05]  /*b8f0*/  BSYNC B1 ;  /* 0x0000000000017941 */ /* 0x000fea0003800000 */
.L_x_130:
        /* <DEDUP_REMOVED lines=10> */
.L_x_133:
[----:B------:R-:W-:Y:S05]  /*b9a0*/  BSYNC B1 ;  /* 0x0000000000017941 */ /* 0x000fea0003800000 */
.L_x_132:
        /* <DEDUP_REMOVED lines=10> */
.L_x_135:
[----:B------:R-:W-:Y:S05]  /*ba50*/  BSYNC B1 ;  /* 0x0000000000017941 */ /* 0x000fea0003800000 */
.L_x_134:
        /* <DEDUP_REMOVED lines=10> */
.L_x_137:
[----:B------:R-:W-:Y:S05]  /*bb00*/  BSYNC B1 ;  /* 0x0000000000017941 */ /* 0x000fea0003800000 */
.L_x_136:
        /* <DEDUP_REMOVED lines=10> */
.L_x_139:
[----:B------:R-:W-:Y:S05]  /*bbb0*/  BSYNC B1 ;  /* 0x0000000000017941 */ /* 0x000fea0003800000 */
.L_x_138:
        /* <DEDUP_REMOVED lines=10> */
.L_x_141:
[----:B------:R-:W-:Y:S05]  /*bc60*/  BSYNC B1 ;  /* 0x0000000000017941 */ /* 0x000fea0003800000 */
.L_x_140:
        /* <DEDUP_REMOVED lines=10> */
.L_x_143:
[----:B------:R-:W-:Y:S05]  /*bd10*/  BSYNC B1 ;  /* 0x0000000000017941 */ /* 0x000fea0003800000 */
.L_x_142:
        /* <DEDUP_REMOVED lines=10> */
.L_x_145:
[----:B------:R-:W-:Y:S05]  /*bdc0*/  BSYNC B1 ;  /* 0x0000000000017941 */ /* 0x000fea0003800000 */
.L_x_144:
        /* <DEDUP_REMOVED lines=10> */
.L_x_147:
[----:B------:R-:W-:Y:S05]  /*be70*/  BSYNC B1 ;  /* 0x0000000000017941 */ /* 0x000fea0003800000 */
.L_x_146:
        /* <DEDUP_REMOVED lines=10> */
.L_x_149:
[----:B------:R-:W-:Y:S05]  /*bf20*/  BSYNC B1 ;  /* 0x0000000000017941 */ /* 0x000fea0003800000 */
.L_x_148:
        /* <DEDUP_REMOVED lines=10> */
.L_x_151:
[----:B------:R-:W-:Y:S05]  /*bfd0*/  BSYNC B1 ;  /* 0x0000000000017941 */ /* 0x000fea0003800000 */
.L_x_150:
        /* <DEDUP_REMOVED lines=10> */
.L_x_153:
[----:B------:R-:W-:Y:S05]  /*c080*/  BSYNC B1 ;  /* 0x0000000000017941 */ /* 0x000fea0003800000 */
.L_x_152:
        /* <DEDUP_REMOVED lines=10> */
.L_x_155:
[----:B------:R-:W-:Y:S05]  /*c130*/  BSYNC B1 ;  /* 0x0000000000017941 */ /* 0x000fea0003800000 */
.L_x_154:
        /* <DEDUP_REMOVED lines=10> */
.L_x_157:
[----:B------:R-:W-:Y:S05]  /*c1e0*/  BSYNC B1 ;  /* 0x0000000000017941 */ /* 0x000fea0003800000 */
.L_x_156:
        /* <DEDUP_REMOVED lines=10> */
.L_x_159:
[----:B------:R-:W-:Y:S05]  /*c290*/  BSYNC B1 ;  /* 0x0000000000017941 */ /* 0x000fea0003800000 */
.L_x_158:
        /* <DEDUP_REMOVED lines=10> */
.L_x_161:
[----:B------:R-:W-:Y:S05]  /*c340*/  BSYNC B1 ;  /* 0x0000000000017941 */ /* 0x000fea0003800000 */
.L_x_160:
        /* <DEDUP_REMOVED lines=10> */
.L_x_163:
[----:B------:R-:W-:Y:S05]  /*c3f0*/  BSYNC B1 ;  /* 0x0000000000017941 */ /* 0x000fea0003800000 */
.L_x_162:
        /* <DEDUP_REMOVED lines=10> */
.L_x_165:
[----:B------:R-:W-:Y:S05]  /*c4a0*/  BSYNC B1 ;  /* 0x0000000000017941 */ /* 0x000fea0003800000 */
.L_x_164:
        /* <DEDUP_REMOVED lines=10> */
.L_x_167:
[----:B------:R-:W-:Y:S05]  /*c550*/  BSYNC B1 ;  /* 0x0000000000017941 */ /* 0x000fea0003800000 */
.L_x_166:
        /* <DEDUP_REMOVED lines=10> */
.L_x_169:
[----:B------:R-:W-:Y:S05]  /*c600*/  BSYNC B1 ;  /* 0x0000000000017941 */ /* 0x000fea0003800000 */
.L_x_168:
        /* <DEDUP_REMOVED lines=10> */
.L_x_171:
[----:B------:R-:W-:Y:S05]  /*c6b0*/  BSYNC B1 ;  /* 0x0000000000017941 */ /* 0x000fea0003800000 */
.L_x_170:
        /* <DEDUP_REMOVED lines=10> */
.L_x_173:
[----:B------:R-:W-:Y:S05]  /*c760*/  BSYNC B1 ;  /* 0x0000000000017941 */ /* 0x000fea0003800000 */
.L_x_172:
        /* <DEDUP_REMOVED lines=10> */
.L_x_175:
[----:B------:R-:W-:Y:S05]  /*c810*/  BSYNC B1 ;  /* 0x0000000000017941 */ /* 0x000fea0003800000 */
.L_x_174:
        /* <DEDUP_REMOVED lines=10> */
.L_x_177:
[----:B------:R-:W-:Y:S05]  /*c8c0*/  BSYNC B1 ;  /* 0x0000000000017941 */ /* 0x000fea0003800000 */
.L_x_176:
        /* <DEDUP_REMOVED lines=10> */
.L_x_179:
[----:B------:R-:W-:Y:S05]  /*c970*/  BSYNC B1 ;  /* 0x0000000000017941 */ /* 0x000fea0003800000 */
.L_x_178:
        /* <DEDUP_REMOVED lines=10> */
.L_x_181:
[----:B------:R-:W-:Y:S05]  /*ca20*/  BSYNC B1 ;  /* 0x0000000000017941 */ /* 0x000fea0003800000 */
.L_x_180:
        /* <DEDUP_REMOVED lines=10> */
.L_x_183:
[----:B------:R-:W-:Y:S05]  /*cad0*/  BSYNC B1 ;  /* 0x0000000000017941 */ /* 0x000fea0003800000 */
.L_x_182:
        /* <DEDUP_REMOVED lines=10> */
.L_x_185:
[----:B------:R-:W-:Y:S05]  /*cb80*/  BSYNC B1 ;  /* 0x0000000000017941 */ /* 0x000fea0003800000 */
.L_x_184:
        /* <DEDUP_REMOVED lines=10> */
.L_x_187:
[----:B------:R-:W-:Y:S05]  /*cc30*/  BSYNC B1 ;  /* 0x0000000000017941 */ /* 0x000fea0003800000 */
.L_x_186:
        /* <DEDUP_REMOVED lines=10> */
.L_x_189:
[----:B------:R-:W-:Y:S05]  /*cce0*/  BSYNC B1 ;  /* 0x0000000000017941 */ /* 0x000fea0003800000 */
.L_x_188:
        /* <DEDUP_REMOVED lines=10> */
.L_x_191:
[----:B------:R-:W-:Y:S05]  /*cd90*/  BSYNC B1 ;  /* 0x0000000000017941 */ /* 0x000fea0003800000 */
.L_x_190:
        /* <DEDUP_REMOVED lines=10> */
.L_x_193:
[----:B------:R-:W-:Y:S05]  /*ce40*/  BSYNC B1 ;  /* 0x0000000000017941 */ /* 0x000fea0003800000 */
.L_x_192:
        /* <DEDUP_REMOVED lines=10> */
.L_x_195:
[----:B------:R-:W-:Y:S05]  /*cef0*/  BSYNC B1 ;  /* 0x0000000000017941 */ /* 0x000fea0003800000 */
.L_x_194:
        /* <DEDUP_REMOVED lines=10> */
.L_x_197:
[----:B------:R-:W-:Y:S05]  /*cfa0*/  BSYNC B1 ;  /* 0x0000000000017941 */ /* 0x000fea0003800000 */
.L_x_196:
        /* <DEDUP_REMOVED lines=10> */
.L_x_199:
[----:B------:R-:W-:Y:S05]  /*d050*/  BSYNC B1 ;  /* 0x0000000000017941 */ /* 0x000fea0003800000 */
.L_x_198:
        /* <DEDUP_REMOVED lines=10> */
.L_x_201:
[----:B------:R-:W-:Y:S05]  /*d100*/  BSYNC B1 ;  /* 0x0000000000017941 */ /* 0x000fea0003800000 */
.L_x_200:
        /* <DEDUP_REMOVED lines=10> */
.L_x_203:
[----:B------:R-:W-:Y:S05]  /*d1b0*/  BSYNC B1 ;  /* 0x0000000000017941 */ /* 0x000fea0003800000 */
.L_x_202:
        /* <DEDUP_REMOVED lines=10> */
.L_x_205:
[----:B------:R-:W-:Y:S05]  /*d260*/  BSYNC B1 ;  /* 0x0000000000017941 */ /* 0x000fea0003800000 */
.L_x_204:
        /* <DEDUP_REMOVED lines=10> */
.L_x_207:
[----:B------:R-:W-:Y:S05]  /*d310*/  BSYNC B1 ;  /* 0x0000000000017941 */ /* 0x000fea0003800000 */
.L_x_206:
        /* <DEDUP_REMOVED lines=10> */
.L_x_209:
[----:B------:R-:W-:Y:S05]  /*d3c0*/  BSYNC B1 ;  /* 0x0000000000017941 */ /* 0x000fea0003800000 */
.L_x_208:
        /* <DEDUP_REMOVED lines=10> */
.L_x_211:
[----:B------:R-:W-:Y:S05]  /*d470*/  BSYNC B1 ;  /* 0x0000000000017941 */ /* 0x000fea0003800000 */
.L_x_210:
        /* <DEDUP_REMOVED lines=10> */
.L_x_213:
[----:B------:R-:W-:Y:S05]  /*d520*/  BSYNC B1 ;  /* 0x0000000000017941 */ /* 0x000fea0003800000 */
.L_x_212:
        /* <DEDUP_REMOVED lines=10> */
.L_x_215:
[----:B------:R-:W-:Y:S05]  /*d5d0*/  BSYNC B1 ;  /* 0x0000000000017941 */ /* 0x000fea0003800000 */
.L_x_214:
        /* <DEDUP_REMOVED lines=10> */
.L_x_217:
[----:B------:R-:W-:Y:S05]  /*d680*/  BSYNC B1 ;  /* 0x0000000000017941 */ /* 0x000fea0003800000 */
.L_x_216:
        /* <DEDUP_REMOVED lines=10> */
.L_x_219:
[----:B------:R-:W-:Y:S05]  /*d730*/  BSYNC B1 ;  /* 0x0000000000017941 */ /* 0x000fea0003800000 */
.L_x_218:
        /* <DEDUP_REMOVED lines=10> */
.L_x_221:
[----:B------:R-:W-:Y:S05]  /*d7e0*/  BSYNC B1 ;  /* 0x0000000000017941 */ /* 0x000fea0003800000 */
.L_x_220:
        /* <DEDUP_REMOVED lines=10> */
.L_x_223:
[----:B------:R-:W-:Y:S05]  /*d890*/  BSYNC B1 ;  /* 0x0000000000017941 */ /* 0x000fea0003800000 */
.L_x_222:
        /* <DEDUP_REMOVED lines=10> */
.L_x_225:
[----:B------:R-:W-:Y:S05]  /*d940*/  BSYNC B1 ;  /* 0x0000000000017941 */ /* 0x000fea0003800000 */
.L_x_224:
        /* <DEDUP_REMOVED lines=10> */
.L_x_227:
[----:B------:R-:W-:Y:S05]  /*d9f0*/  BSYNC B1 ;  /* 0x0000000000017941 */ /* 0x000fea0003800000 */
.L_x_226:
        /* <DEDUP_REMOVED lines=10> */
.L_x_229:
[----:B------:R-:W-:Y:S05]  /*daa0*/  BSYNC B1 ;  /* 0x0000000000017941 */ /* 0x000fea0003800000 */
.L_x_228:
        /* <DEDUP_REMOVED lines=10> */
.L_x_231:
[----:B------:R-:W-:Y:S05]  /*db50*/  BSYNC B1 ;  /* 0x0000000000017941 */ /* 0x000fea0003800000 */
.L_x_230:
        /* <DEDUP_REMOVED lines=10> */
.L_x_233:
[----:B------:R-:W-:Y:S05]  /*dc00*/  BSYNC B1 ;  /* 0x0000000000017941 */ /* 0x000fea0003800000 */
.L_x_232:
        /* <DEDUP_REMOVED lines=10> */
.L_x_235:
[----:B------:R-:W-:Y:S05]  /*dcb0*/  BSYNC B1 ;  /* 0x0000000000017941 */ /* 0x000fea0003800000 */
.L_x_234:
        /* <DEDUP_REMOVED lines=10> */
.L_x_237:
[----:B------:R-:W-:Y:S05]  /*dd60*/  BSYNC B1 ;  /* 0x0000000000017941 */ /* 0x000fea0003800000 */
.L_x_236:
        /* <DEDUP_REMOVED lines=10> */
.L_x_239:
[----:B------:R-:W-:Y:S05]  /*de10*/  BSYNC B1 ;  /* 0x0000000000017941 */ /* 0x000fea0003800000 */
.L_x_238:
        /* <DEDUP_REMOVED lines=10> */
.L_x_241:
[----:B------:R-:W-:Y:S05]  /*dec0*/  BSYNC B1 ;  /* 0x0000000000017941 */ /* 0x000fea0003800000 */
.L_x_240:
        /* <DEDUP_REMOVED lines=10> */
.L_x_243:
[----:B------:R-:W-:Y:S05]  /*df70*/  BSYNC B1 ;  /* 0x0000000000017941 */ /* 0x000fea0003800000 */
.L_x_242:
        /* <DEDUP_REMOVED lines=10> */
.L_x_245:
[----:B------:R-:W-:Y:S05]  /*e020*/  BSYNC B1 ;  /* 0x0000000000017941 */ /* 0x000fea0003800000 */
.L_x_244:
        /* <DEDUP_REMOVED lines=10> */
.L_x_247:
[----:B------:R-:W-:Y:S05]  /*e0d0*/  BSYNC B1 ;  /* 0x0000000000017941 */ /* 0x000fea0003800000 */
.L_x_246:
        /* <DEDUP_REMOVED lines=10> */
.L_x_249:
[----:B------:R-:W-:Y:S05]  /*e180*/  BSYNC B1 ;  /* 0x0000000000017941 */ /* 0x000fea0003800000 */
.L_x_248:
        /* <DEDUP_REMOVED lines=10> */
.L_x_251:
[----:B------:R-:W-:Y:S05]  /*e230*/  BSYNC B1 ;  /* 0x0000000000017941 */ /* 0x000fea0003800000 */
.L_x_250:
        /* <DEDUP_REMOVED lines=10> */
.L_x_253:
[----:B------:R-:W-:Y:S05]  /*e2e0*/  BSYNC B1 ;  /* 0x0000000000017941 */ /* 0x000fea0003800000 */
.L_x_252:
        /* <DEDUP_REMOVED lines=10> */
.L_x_255:
[----:B------:R-:W-:Y:S05]  /*e390*/  BSYNC B1 ;  /* 0x0000000000017941 */ /* 0x000fea0003800000 */
.L_x_254:
        /* <DEDUP_REMOVED lines=10> */
.L_x_257:
[----:B------:R-:W-:Y:S05]  /*e440*/  BSYNC B1 ;  /* 0x0000000000017941 */ /* 0x000fea0003800000 */
.L_x_256:
        /* <DEDUP_REMOVED lines=10> */
.L_x_259:
[----:B------:R-:W-:Y:S05]  /*e4f0*/  BSYNC B1 ;  /* 0x0000000000017941 */ /* 0x000fea0003800000 */
.L_x_258:
        /* <DEDUP_REMOVED lines=10> */
.L_x_261:
[----:B------:R-:W-:Y:S05]  /*e5a0*/  BSYNC B1 ;  /* 0x0000000000017941 */ /* 0x000fea0003800000 */
.L_x_260:
        /* <DEDUP_REMOVED lines=10> */
.L_x_263:
[----:B------:R-:W-:Y:S05]  /*e650*/  BSYNC B1 ;  /* 0x0000000000017941 */ /* 0x000fea0003800000 */
.L_x_262:
        /* <DEDUP_REMOVED lines=10> */
.L_x_265:
[----:B------:R-:W-:Y:S05]  /*e700*/  BSYNC B1 ;  /* 0x0000000000017941 */ /* 0x000fea0003800000 */
.L_x_264:
        /* <DEDUP_REMOVED lines=10> */
.L_x_267:
[----:B------:R-:W-:Y:S05]  /*e7b0*/  BSYNC B1 ;  /* 0x0000000000017941 */ /* 0x000fea0003800000 */
.L_x_266:
        /* <DEDUP_REMOVED lines=10> */
.L_x_269:
[----:B------:R-:W-:Y:S05]  /*e860*/  BSYNC B1 ;  /* 0x0000000000017941 */ /* 0x000fea0003800000 */
.L_x_268:
        /* <DEDUP_REMOVED lines=10> */
.L_x_271:
[----:B------:R-:W-:Y:S05]  /*e910*/  BSYNC B1 ;  /* 0x0000000000017941 */ /* 0x000fea0003800000 */
.L_x_270:
        /* <DEDUP_REMOVED lines=10> */
.L_x_273:
[----:B------:R-:W-:Y:S05]  /*e9c0*/  BSYNC B1 ;  /* 0x0000000000017941 */ /* 0x000fea0003800000 */
.L_x_272:
        /* <DEDUP_REMOVED lines=10> */
.L_x_275:
[----:B------:R-:W-:Y:S05]  /*ea70*/  BSYNC B1 ;  /* 0x0000000000017941 */ /* 0x000fea0003800000 */
.L_x_274:
        /* <DEDUP_REMOVED lines=10> */
.L_x_277:
[----:B------:R-:W-:Y:S05]  /*eb20*/  BSYNC B1 ;  /* 0x0000000000017941 */ /* 0x000fea0003800000 */
.L_x_276:
        /* <DEDUP_REMOVED lines=10> */
.L_x_279:
[----:B------:R-:W-:Y:S05]  /*ebd0*/  BSYNC B1 ;  /* 0x0000000000017941 */ /* 0x000fea0003800000 */
.L_x_278:
        /* <DEDUP_REMOVED lines=10> */
.L_x_281:
[----:B------:R-:W-:Y:S05]  /*ec80*/  BSYNC B1 ;  /* 0x0000000000017941 */ /* 0x000fea0003800000 */
.L_x_280:
        /* <DEDUP_REMOVED lines=10> */
.L_x_283:
[----:B------:R-:W-:Y:S05]  /*ed30*/  BSYNC B1 ;  /* 0x0000000000017941 */ /* 0x000fea0003800000 */
.L_x_282:
[----:B0-234-:R-:W2:Y:S01]  /*ed40*/  LDL.LU R10, [R1+0x1f4] ;  /* 0x0001f400010a7983 */ /* 0x01dea20000300800 */
[----:B-----5:R-:W-:Y:S01]  /*ed50*/  SHF.L.U32 R11, R23, 0x10, RZ ;  /* 0x00000010170b7819 */ /* 0x020fe200000006ff */
        /* <DEDUP_REMOVED lines=8> */
.L_x_285:
[----:B------:R-:W-:Y:S05]  /*ede0*/  BSYNC B1 ;  /* 0x0000000000017941 */ /* 0x000fea0003800000 */
.L_x_284:
[----:B------:R-:W3:Y:S01]  /*edf0*/  LDL.LU R10, [R1+0x1f8] ;  /* 0x0001f800010a7983 */ /* 0x000ee20000300800 */
[----:B0----5:R-:W-:Y:S01]  /*ee00*/  IMAD.U32 R11, R23, 0x10000, RZ ;  /* 0x00010000170b7824 */ /* 0x021fe200078e00ff */
[----:B------:R-:W-:Y:S01]  /*ee10*/  ISETP.GT.AND P1, PT, R0, 0xf9, P0 ;  /* 0x000000f90000780c */ /* 0x000fe20000724270 */
[----:B------:R-:W-:Y:S01]  /*ee20*/  BSSY B1, `(.L_x_286) ;  /* 0x000000a000017945 */ /* 0x000fe20003800000 */
[----:B------:R-:W-:Y:S01]  /*ee30*/  IADD3 R169, P0, R3, 0x80, RZ ;  /* 0x0000008003a97810 */ /* 0x000fe20007f1e0ff */
[----:B------:R-:W-:-:S04]  /*ee40*/  FMUL R11, R11, R16 ;  /* 0x000000100b0b7220 */ /* 0x000fc80000400000 */
[----:B---3--:R-:W-:-:S05]  /*ee50*/  FFMA R11, R10, R2, R11 ;  /* 0x000000020a0b7223 */ /* 0x008fca000000000b */
[----:B------:R-:W-:-:S04]  /*ee60*/  F2FP.BF16.F32.PACK_AB R11, RZ, R11 ;  /* 0x0000000bff0b723e */ /* 0x000fc800000010ff */
[----:B------:R-:W-:Y:S01]  /*ee70*/  PRMT R3, R11, 0x7610, R3 ;  /* 0x000076100b037816 */ /* 0x000fe20000000003 */
[----:B------:R-:W-:-:S04]  /*ee80*/  IMAD.X R11, RZ, RZ, UR7, P0 ;  /* 0x00000007ff0b7e24 */ /* 0x000fc800080e06ff */
[----:B------:R0:W-:Y:S01]  /*ee90*/  @P2 STG.E.U16 desc[UR36][R6.64+0x1f0], R3 ;  /* 0x0001f00306002986 */ /* 0x0001e2000c101524 */
[----:B------:R-:W-:Y:S05]  /*eea0*/  @!P1 BRA `(.L_x_287) ;  /* 0x0000000000049947 */ /* 0x000fea0003800000 */
[----:B------:R3:W5:Y:S02]  /*eeb0*/  LDG.E.LTC128B.U16 R23, desc[UR36][R8.64+0x1f2] ;  /* 0x0001f22408177981 */ /* 0x000764000c1e1520 */
.L_x_287:
[----:B------:R-:W-:Y:S05]  /*eec0*/  BSYNC B1 ;  /* 0x0000000000017941 */ /* 0x000fea0003800000 */
.L_x_286:
[----:B------:R-:W4:Y:S01]  /*eed0*/  LDL.LU R10, [R1+0x1fc] ;  /* 0x0001fc00010a7983 */ /* 0x000f220000300800 */
[----:B0----5:R-:W-:Y:S01]  /*eee0*/  IMAD.U32 R3, R23, 0x10000, RZ ;  /* 0x0001000017037824 */ /* 0x021fe200078e00ff */
[----:B------:R-:W-:Y:S01]  /*eef0*/  ISETP.GT.AND P0, PT, R153, 0x80, PT ;  /* 0x000000809900780c */ /* 0x000fe20003f04270 */
[----:B--23--:R-:W-:Y:S02]  /*ef00*/  IMAD R8, R11, R14, RZ ;  /* 0x0000000e0b087224 */ /* 0x00cfe400078e02ff */
[----:B------:R-:W-:Y:S01]  /*ef10*/  FMUL R3, R3, R16 ;  /* 0x0000001003037220 */ /* 0x000fe20000400000 */
[----:B------:R-:W-:Y:S01]  /*ef20*/  ISETP.GT.AND P4, PT, R0, RZ, P0 ;  /* 0x000000ff0000720c */ /* 0x000fe20000784270 */
[C---:B------:R-:W-:Y:S02]  /*ef30*/  IMAD R167, R169.reuse, R15, R8 ;  /* 0x0000000fa9a77224 */ /* 0x040fe400078e0208 */
[----:B------:R-:W-:-:S05]  /*ef40*/  IMAD.WIDE.U32 R8, R169, R14, R20 ;  /* 0x0000000ea9087225 */ /* 0x000fca00078e0014 */
[----:B------:R-:W-:Y:S01]  /*ef50*/  IADD3 R9, R9, R167, RZ ;  /* 0x000000a709097210 */ /* 0x000fe20007ffe0ff */
[----:B----4-:R-:W-:Y:S01]  /*ef60*/  FFMA R3, R10, R2, R3 ;  /* 0x000000020a037223 */ /* 0x010fe20000000003 */
[----:B------:R-:W-:-:S04]  /*ef70*/  LEA R10, P2, R8, R12, 0x1 ;  /* 0x0000000c080a7211 */ /* 0x000fc800078408ff */
[----:B------:R-:W-:Y:S02]  /*ef80*/  F2FP.BF16.F32.PACK_AB R3, RZ, R3 ;  /* 0x00000003ff03723e */ /* 0x000fe400000010ff */
[--C-:B------:R-:W-:Y:S02]  /*ef90*/  LEA.HI.X R11, R8, R13, R9.reuse, 0x1, P2 ;  /* 0x0000000d080b7211 */ /* 0x100fe400010f0c09 */
[----:B------:R-:W-:-:S05]  /*efa0*/  PRMT R9, R3, 0x7610, R9 ;  /* 0x0000761003097816 */ /* 0x000fca0000000009 */
[----:B------:R0:W-:Y:S04]  /*efb0*/  @P1 STG.E.U16 desc[UR36][R6.64+0x1f2], R9 ;  /* 0x0001f20906001986 */ /* 0x0001e8000c101524 */
[----:B------:R-:W2:Y:S01]  /*efc0*/  @P4 LDG.E.LTC128B.U16 R23, desc[UR36][R10.64] ;  /* 0x000000240a174981 */ /* 0x000ea2000c1e1520 */
[----:B-1----:R-:W-:Y:S01]  /*efd0*/  IMAD.U32 R161, RZ, RZ, UR8 ;  /* 0x00000008ffa17e24 */ /* 0x002fe2000f8e00ff */
[----:B------:R-:W-:Y:S01]  /*efe0*/  MOV R165, UR8 ;  /* 0x0000000800a57c02 */ /* 0x000fe20008000f00 */
[----:B------:R-:W-:Y:S01]  /*eff0*/  IMAD.U32 R164, RZ, RZ, UR9 ;  /* 0x00000009ffa47e24 */ /* 0x000fe2000f8e00ff */
[----:B------:R-:W-:Y:S01]  /*f000*/  ISETP.GT.AND P2, PT, R0, 0x1, P0 ;  /* 0x000000010000780c */ /* 0x000fe20000744270 */
[----:B------:R-:W-:Y:S01]  /*f010*/  IMAD.SHL.U32 R161, R161, 0x100, RZ ;  /* 0x00000100a1a17824 */ /* 0x000fe200078e00ff */
[----:B------:R-:W-:Y:S01]  /*f020*/  BSSY B1, `(.L_x_288) ;  /* 0x0000011000017945 */ /* 0x000fe20003800000 */
[----:B0-----:R-:W-:Y:S01]  /*f030*/  IMAD.WIDE.U32 R8, R169, R14, R18 ;  /* 0x0000000ea9087225 */ /* 0x001fe200078e0012 */
[----:B------:R-:W-:-:S03]  /*f040*/  SHF.L.U64.HI R165, R165, 0x8, R164 ;  /* 0x00000008a5a57819 */ /* 0x000fc600000102a4 */
[----:B------:R-:W-:Y:S02]  /*f050*/  IMAD.IADD R9, R167, 0x1, R9 ;  /* 0x00000001a7097824 */ /* 0x000fe400078e0209 */
[----:B------:R-:W-:Y:S01]  /*f060*/  IMAD.WIDE.U32 R162, R22, UR43, R8 ;  /* 0x0000002b16a27c25 */ /* 0x000fe2000f8e0008 */
[----:B------:R-:W-:-:S03]  /*f070*/  IADD3 R8, P1, R161, R4, RZ ;  /* 0x00000004a1087210 */ /* 0x000fc60007f3e0ff */
[----:B------:R-:W-:Y:S01]  /*f080*/  IMAD.IADD R7, R159, 0x1, R163 ;  /* 0x000000019f077824 */ /* 0x000fe200078e02a3 */
[----:B------:R-:W-:Y:S02]  /*f090*/  IADD3.X R9, R165, R5, RZ, P1, !PT ;  /* 0x00000005a5097210 */ /* 0x000fe40000ffe4ff */
[----:B------:R-:W-:-:S04]  /*f0a0*/  LEA R6, P3, R162, R12, 0x1 ;  /* 0x0000000ca2067211 */ /* 0x000fc800078608ff */
[----:B------:R-:W-:Y:S01]  /*f0b0*/  LEA.HI.X R7, R162, R13, R7, 0x1, P3 ;  /* 0x0000000da2077211 */ /* 0x000fe200018f0c07 */
[----:B--2---:R-:W-:-:S04]  /*f0c0*/  IMAD.U32 R3, R23, 0x10000, RZ ;  /* 0x0001000017037824 */ /* 0x004fc800078e00ff */
[----:B------:R-:W-:-:S04]  /*f0d0*/  FMUL R3, R3, R16 ;  /* 0x0000001003037220 */ /* 0x000fc80000400000 */
[----:B------:R-:W-:-:S05]  /*f0e0*/  FFMA R3, R24, R2, R3 ;  /* 0x0000000218037223 */ /* 0x000fca0000000003 */
[----:B------:R-:W-:-:S05]  /*f0f0*/  F2FP.BF16.F32.PACK_AB R3, RZ, R3 ;  /* 0x00000003ff03723e */ /* 0x000fca00000010ff */
[----:B------:R0:W-:Y:S01]  /*f100*/  @P4 STG.E.U16 desc[UR36][R8.64], R3 ;  /* 0x0000000308004986 */ /* 0x0001e2000c101524 */
[----:B------:R-:W-:Y:S05]  /*f110*/  @!P2 BRA `(.L_x_289) ;  /* 0x000000000004a947 */ /* 0x000fea0003800000 */
[----:B------:R1:W5:Y:S02]  /*f120*/  LDG.E.LTC128B.U16 R23, desc[UR36][R6.64+0x2] ;  /* 0x0000022406177981 */ /* 0x000364000c1e1520 */
.L_x_289:
[----:B------:R-:W-:Y:S05]  /*f130*/  BSYNC B1 ;  /* 0x0000000000017941 */ /* 0x000fea0003800000 */
.L_x_288:
[----:B0----5:R-:W-:Y:S01]  /*f140*/  IMAD.U32 R3, R23, 0x10000, RZ ;  /* 0x0001000017037824 */ /* 0x021fe200078e00ff */
[----:B------:R-:W-:Y:S01]  /*f150*/  ISETP.GT.AND P1, PT, R153, 0x88, PT ;  /* 0x000000889900780c */ /* 0x000fe20003f24270 */
[----:B------:R-:W-:Y:S01]  /*f160*/  IMAD.WIDE.U32 R14, R169, R14, R156 ;  /* 0x0000000ea90e7225 */ /* 0x000fe200078e009c */
[----:B------:R-:W-:Y:S03]  /*f170*/  BSSY B1, `(.L_x_290) ;  /* 0x0000010000017945 */ /* 0x000fe60003800000 */
[----:B------:R-:W-:Y:S01]  /*f180*/  FMUL R10, R3, R16 ;  /* 0x00000010030a7220 */ /* 0x000fe20000400000 */
[----:B------:R-:W-:Y:S01]  /*f190*/  ISETP.GT.AND P3, PT, R0, RZ, P1 ;  /* 0x000000ff0000720c */ /* 0x000fe20000f64270 */
[----:B------:R-:W-:Y:S01]  /*f1a0*/  IMAD.IADD R167, R167, 0x1, R15 ;  /* 0x00000001a7a77824 */ /* 0x000fe200078e020f */
[----:B------:R-:W-:Y:S01]  /*f1b0*/  IADD3 R154, P4, R154, R14, RZ ;  /* 0x0000000e9a9a7210 */ /* 0x000fe20007f9e0ff */
[----:B------:R-:W-:Y:S01]  /*f1c0*/  FFMA R10, R25, R2, R10 ;  /* 0x00000002190a7223 */ /* 0x000fe2000000000a */
[----:B------:R-:W-:-:S03]  /*f1d0*/  IADD3 R14, P5, R18, R14, RZ ;  /* 0x0000000e120e7210 */ /* 0x000fc60007fbe0ff */
[--C-:B------:R-:W-:Y:S01]  /*f1e0*/  IMAD.X R20, R167, 0x1, R21.reuse, P4 ;  /* 0x00000001a7147824 */ /* 0x100fe200020e0615 */
[----:B------:R-:W-:Y:S02]  /*f1f0*/  F2FP.BF16.F32.PACK_AB R3, RZ, R10 ;  /* 0x0000000aff03723e */ /* 0x000fe400000010ff */
[C---:B------:R-:W-:Y:S02]  /*f200*/  LEA R10, P4, R154.reuse, R12, 0x1 ;  /* 0x0000000c9a0a7211 */ /* 0x040fe400078808ff */
[----:B------:R-:W-:Y:S02]  /*f210*/  PRMT R21, R3, 0x7610, R21 ;  /* 0x0000761003157816 */ /* 0x000fe40000000015 */
[----:B------:R-:W-:Y:S02]  /*f220*/  LEA.HI.X R11, R154, R13, R20, 0x1, P4 ;  /* 0x0000000d9a0b7211 */ /* 0x000fe400020f0c14 */
[----:B------:R-:W-:Y:S01]  /*f230*/  PRMT R3, R23, 0x7610, R3 ;  /* 0x0000761017037816 */ /* 0x000fe20000000003 */
[----:B------:R0:W-:Y:S01]  /*f240*/  @P2 STG.E.U16 desc[UR36][R8.64+0x2], R21 ;  /* 0x0000021508002986 */ /* 0x0001e2000c101524 */
[----:B------:R-:W-:Y:S05]  /*f250*/  @!P3 BRA `(.L_x_291) ;  /* 0x000000000004b947 */ /* 0x000fea0003800000 */
[----:B------:R2:W5:Y:S02]  /*f260*/  LDG.E.LTC128B.U16 R3, desc[UR36][R10.64] ;  /* 0x000000240a037981 */ /* 0x000564000c1e1520 */
.L_x_291:
[----:B------:R-:W-:Y:S05]  /*f270*/  BSYNC B1 ;  /* 0x0000000000017941 */ /* 0x000fea0003800000 */
.L_x_290:
[----:B--2--5:R-:W-:Y:S01]  /*f280*/  SHF.L.U32 R11, R3, 0x10, RZ ;  /* 0x00000010030b7819 */ /* 0x024fe200000006ff */
[----:B------:R-:W-:Y:S01]  /*f290*/  IMAD.X R15, R19, 0x1, R167, P5 ;  /* 0x00000001130f7824 */ /* 0x000fe200028e06a7 */
[----:B------:R-:W-:Y:S01]  /*f2a0*/  IADD3 R10, P2, R8, R160, RZ ;  /* 0x000000a0080a7210 */ /* 0x000fe20007f5e0ff */
[----:B------:R-:W-:Y:S01]  /*f2b0*/  BSSY B1, `(.L_x_292) ;  /* 0x000000d000017945 */ /* 0x000fe20003800000 */
[----:B------:R-:W-:Y:S01]  /*f2c0*/  ISETP.GT.AND P5, PT, R0, 0x1, P1 ;  /* 0x000000010000780c */ /* 0x000fe20000fa4270 */
[----:B------:R-:W-:Y:S01]  /*f2d0*/  FMUL R11, R11, R16 ;  /* 0x000000100b0b7220 */ /* 0x000fe20000400000 */
[----:B------:R-:W-:-:S04]  /*f2e0*/  IMAD.WIDE.U32 R22, R22, UR43, R14 ;  /* 0x0000002b16167c25 */ /* 0x000fc8000f8e000e */
[----:B------:R-:W-:Y:S01]  /*f2f0*/  FFMA R11, R26, R2, R11 ;  /* 0x000000021a0b7223 */ /* 0x000fe2000000000b */
[----:B------:R-:W-:Y:S01]  /*f300*/  IMAD.IADD R159, R159, 0x1, R23 ;  /* 0x000000019f9f7824 */ /* 0x000fe200078e0217 */
[----:B------:R-:W-:-:S03]  /*f310*/  LEA R12, P4, R22, R12, 0x1 ;  /* 0x0000000c160c7211 */ /* 0x000fc600078808ff */
[----:B------:R-:W-:Y:S01]  /*f320*/  F2FP.BF16.F32.PACK_AB R14, RZ, R11 ;  /* 0x0000000bff0e723e */ /* 0x000fe200000010ff */
[----:B------:R-:W-:Y:S01]  /*f330*/  IMAD.X R11, R9, 0x1, R158, P2 ;  /* 0x00000001090b7824 */ /* 0x000fe200010e069e */
[----:B------:R-:W-:-:S04]  /*f340*/  LEA.HI.X R13, R22, R13, R159, 0x1, P4 ;  /* 0x0000000d160d7211 */ /* 0x000fc800020f0c9f */
[----:B------:R2:W-:Y:S01]  /*f350*/  @P3 STG.E.U16 desc[UR36][R10.64], R14 ;  /* 0x0000000e0a003986 */ /* 0x0005e2000c101524 */
[----:B------:R-:W-:Y:S05]  /*f360*/  @!P5 BRA `(.L_x_293) ;  /* 0x000000000004d947 */ /* 0x000fea0003800000 */
[----:B------:R3:W5:Y:S02]  /*f370*/  LDG.E.LTC128B.U16 R3, desc[UR36][R12.64+0x2] ;  /* 0x000002240c037981 */ /* 0x000764000c1e1520 */
.L_x_293:
[----:B------:R-:W-:Y:S05]  /*f380*/  BSYNC B1 ;  /* 0x0000000000017941 */ /* 0x000fea0003800000 */
.L_x_292:
[----:B-----5:R-:W-:Y:S01]  /*f390*/  SHF.L.U32 R15, R3, 0x10, RZ ;  /* 0x00000010030f7819 */ /* 0x020fe200000006ff */
[----:B------:R-:W-:Y:S01]  /*f3a0*/  BSSY B1, `(.L_x_294) ;  /* 0x0000008000017945 */ /* 0x000fe20003800000 */
[----:B------:R-:W-:-:S03]  /*f3b0*/  ISETP.GT.AND P2, PT, R0, 0x8, P0 ;  /* 0x000000080000780c */ /* 0x000fc60000744270 */
[----:B--2---:R-:W-:-:S04]  /*f3c0*/  FMUL R14, R15, R16 ;  /* 0x000000100f0e7220 */ /* 0x004fc80000400000 */
[----:B------:R-:W-:-:S05]  /*f3d0*/  FFMA R14, R27, R2, R14 ;  /* 0x000000021b0e7223 */ /* 0x000fca000000000e */
[----:B------:R-:W-:-:S05]  /*f3e0*/  F2FP.BF16.F32.PACK_AB R14, RZ, R14 ;  /* 0x0000000eff0e723e */ /* 0x000fca00000010ff */
[----:B------:R2:W-:Y:S01]  /*f3f0*/  @P5 STG.E.U16 desc[UR36][R10.64+0x2], R14 ;  /* 0x0000020e0a005986 */ /* 0x0005e2000c101524 */
[----:B------:R-:W-:Y:S05]  /*f400*/  @!P2 BRA `(.L_x_295) ;  /* 0x000000000004a947 */ /* 0x000fea0003800000 */
[----:B------:R4:W5:Y:S02]  /*f410*/  LDG.E.LTC128B.U16 R3, desc[UR36][R6.64+0x10] ;  /* 0x0000102406037981 */ /* 0x000964000c1e1520 */
.L_x_295:
[----:B------:R-:W-:Y:S05]  /*f420*/  BSYNC B1 ;  /* 0x0000000000017941 */ /* 0x000fea0003800000 */
.L_x_294:
[----:B--2--5:R-:W-:Y:S01]  /*f430*/  IMAD.U32 R11, R3, 0x10000, RZ ;  /* 0x00010000030b7824 */ /* 0x024fe200078e00ff */
[----:B------:R-:W-:Y:S01]  /*f440*/  ISETP.GT.AND P3, PT, R0, 0x9, P0 ;  /* 0x000000090000780c */ /* 0x000fe20000764270 */
[----:B------:R-:W-:Y:S02]  /*f450*/  BSSY B1, `(.L_x_296) ;  /* 0x0000007000017945 */ /* 0x000fe40003800000 */
[----:B------:R-:W-:-:S04]  /*f460*/  FMUL R11, R11, R16 ;  /* 0x000000100b0b7220 */ /* 0x000fc80000400000 */
[----:B------:R-:W-:-:S05]  /*f470*/  FFMA R11, R28, R2, R11 ;  /* 0x000000021c0b7223 */ /* 0x000fca000000000b */
[----:B------:R-:W-:-:S05]  /*f480*/  F2FP.BF16.F32.PACK_AB R11, RZ, R11 ;  /* 0x0000000bff0b723e */ /* 0x000fca00000010ff */
[----:B------:R2:W-:Y:S01]  /*f490*/  @P2 STG.E.U16 desc[UR36][R8.64+0x10], R11 ;  /* 0x0000100b08002986 */ /* 0x0005e2000c101524 */
[----:B------:R-:W-:Y:S05]  /*f4a0*/  @!P3 BRA `(.L_x_297) ;  /* 0x000000000004b947 */ /* 0x000fea0003800000 */
[----:B------:R0:W5:Y:S02]  /*f4b0*/  LDG.E.LTC128B.U16 R3, desc[UR36][R6.64+0x12] ;  /* 0x0000122406037981 */ /* 0x000164000c1e1520 */
.L_x_297:
[----:B------:R-:W-:Y:S05]  /*f4c0*/  BSYNC B1 ;  /* 0x0000000000017941 */ /* 0x000fea0003800000 */
.L_x_296:
        /* <DEDUP_REMOVED lines=9> */
.L_x_299:
[----:B------:R-:W-:Y:S05]  /*f560*/  BSYNC B1 ;  /* 0x0000000000017941 */ /* 0x000fea0003800000 */
.L_x_298:
[----:B-----5:R-:W-:Y:S01]  /*f570*/  IMAD.U32 R11, R3, 0x10000, RZ ;  /* 0x00010000030b7824 */ /* 0x020fe200078e00ff */
[----:B--2---:R-:W-:Y:S01]  /*f580*/  IADD3 R10, P3, R160, R8, RZ ;  /* 0x00000008a00a7210 */ /* 0x004fe20007f7e0ff */
[----:B------:R-:W-:Y:S01]  /*f590*/  BSSY B1, `(.L_x_300) ;  /* 0x0000009000017945 */ /* 0x000fe20003800000 */
[----:B------:R-:W-:Y:S01]  /*f5a0*/  ISETP.GT.AND P2, PT, R0, 0x9, P1 ;  /* 0x000000090000780c */ /* 0x000fe20000f44270 */
[----:B------:R-:W-:-:S04]  /*f5b0*/  FMUL R11, R11, R16 ;  /* 0x000000100b0b7220 */ /* 0x000fc80000400000 */
[----:B------:R-:W-:-:S05]  /*f5c0*/  FFMA R11, R30, R2, R11 ;  /* 0x000000021e0b7223 */ /* 0x000fca000000000b */
[----:B------:R-:W-:Y:S02]  /*f5d0*/  F2FP.BF16.F32.PACK_AB R14, RZ, R11 ;  /* 0x0000000bff0e723e */ /* 0x000fe400000010ff */
[----:B------:R-:W-:-:S05]  /*f5e0*/  IADD3.X R11, R158, R9, RZ, P3, !PT ;  /* 0x000000099e0b7210 */ /* 0x000fca0001ffe4ff */
[----:B------:R2:W-:Y:S01]  /*f5f0*/  @P4 STG.E.U16 desc[UR36][R10.64+0x10], R14 ;  /* 0x0000100e0a004986 */ /* 0x0005e2000c101524 */
[----:B------:R-:W-:Y:S05]  /*f600*/  @!P2 BRA `(.L_x_301) ;  /* 0x000000000004a947 */ /* 0x000fea0003800000 */
[----:B------:R0:W5:Y:S02]  /*f610*/  LDG.E.LTC128B.U16 R3, desc[UR36][R12.64+0x12] ;  /* 0x000012240c037981 */ /* 0x000164000c1e1520 */
.L_x_301:
[----:B------:R-:W-:Y:S05]  /*f620*/  BSYNC B1 ;  /* 0x0000000000017941 */ /* 0x000fea0003800000 */
.L_x_300:
[----:B--2--5:R-:W-:Y:S01]  /*f630*/  IMAD.U32 R11, R3, 0x10000, RZ ;  /* 0x00010000030b7824 */ /* 0x024fe200078e00ff */
[----:B------:R-:W-:Y:S01]  /*f640*/  IADD3 R160, P3, P4, R160, R4, R161 ;  /* 0x00000004a0a07210 */ /* 0x000fe20007c7e0a1 */
[----:B------:R-:W-:Y:S01]  /*f650*/  BSSY B1, `(.L_x_302) ;  /* 0x0000009000017945 */ /* 0x000fe20003800000 */
[----:B------:R-:W-:Y:S01]  /*f660*/  ISETP.GT.AND P5, PT, R0, 0x10, P0 ;  /* 0x000000100000780c */ /* 0x000fe200007a4270 */
[----:B------:R-:W-:Y:S01]  /*f670*/  FMUL R10, R11, R16 ;  /* 0x000000100b0a7220 */ /* 0x000fe20000400000 */
[----:B------:R-:W-:-:S03]  /*f680*/  IADD3.X R161, R158, R5, R165, P3, P4 ;  /* 0x000000059ea17210 */ /* 0x000fc60001fe84a5 */
[----:B------:R-:W-:-:S05]  /*f690*/  FFMA R10, R31, R2, R10 ;  /* 0x000000021f0a7223 */ /* 0x000fca000000000a */
[----:B------:R-:W-:-:S05]  /*f6a0*/  F2FP.BF16.F32.PACK_AB R10, RZ, R10 ;  /* 0x0000000aff0a723e */ /* 0x000fca00000010ff */
[----:B------:R2:W-:Y:S01]  /*f6b0*/  @P2 STG.E.U16 desc[UR36][R160.64+0x12], R10 ;  /* 0x0000120aa0002986 */ /* 0x0005e2000c101524 */
[----:B------:R-:W-:Y:S05]  /*f6c0*/  @!P5 BRA `(.L_x_303) ;  /* 0x000000000004d947 */ /* 0x000fea0003800000 */
[----:B------:R0:W5:Y:S02]  /*f6d0*/  LDG.E.LTC128B.U16 R3, desc[UR36][R6.64+0x20] ;  /* 0x0000202406037981 */ /* 0x000164000c1e1520 */
.L_x_303:
[----:B------:R-:W-:Y:S05]  /*f6e0*/  BSYNC B1 ;  /* 0x0000000000017941 */ /* 0x000fea0003800000 */
.L_x_302:
[----:B-----5:R-:W-:Y:S01]  /*f6f0*/  IMAD.U32 R5, R3, 0x10000, RZ ;  /* 0x0001000003057824 */ /* 0x020fe200078e00ff */
        /* <DEDUP_REMOVED lines=8> */
.L_x_305:
[----:B------:R-:W-:Y:S05]  /*f780*/  BSYNC B1 ;  /* 0x0000000000017941 */ /* 0x000fea0003800000 */
.L_x_304:
[----:B0----5:R-:W-:Y:S01]  /*f790*/  IMAD.U32 R5, R3, 0x10000, RZ ;  /* 0x0001000003057824 */ /* 0x021fe200078e00ff */
        /* <DEDUP_REMOVED lines=8> */
.L_x_307:
[----:B------:R-:W-:Y:S05]  /*f820*/  BSYNC B1 ;  /* 0x0000000000017941 */ /* 0x000fea0003800000 */
.L_x_306:
[----:B-----5:R-:W-:Y:S01]  /*f830*/  SHF.L.U32 R5, R3, 0x10, RZ ;  /* 0x0000001003057819 */ /* 0x020fe200000006ff */
[----:B0-----:R-:W-:Y:S01]  /*f840*/  @P3 IMAD.MOV.U32 R4, RZ, RZ, R160 ;  /* 0x000000ffff043224 */ /* 0x001fe200078e00a0 */
[----:B------:R-:W-:Y:S01]  /*f850*/  ISETP.GT.AND P2, PT, R0, 0x11, P1 ;  /* 0x000000110000780c */ /* 0x000fe20000f44270 */
[----:B------:R-:W-:Y:S02]  /*f860*/  BSSY B1, `(.L_x_308) ;  /* 0x0000009000017945 */ /* 0x000fe40003800000 */
[----:B------:R-:W-:-:S04]  /*f870*/  FMUL R5, R5, R16 ;  /* 0x0000001005057220 */ /* 0x000fc80000400000 */
[----:B------:R-:W-:-:S05]  /*f880*/  FFMA R5, R34, R2, R5 ;  /* 0x0000000222057223 */ /* 0x000fca0000000005 */
[----:B------:R-:W-:-:S04]  /*f890*/  F2FP.BF16.F32.PACK_AB R5, RZ, R5 ;  /* 0x00000005ff05723e */ /* 0x000fc800000010ff */
[----:B--2---:R-:W-:Y:S01]  /*f8a0*/  PRMT R10, R5, 0x7610, R10 ;  /* 0x00007610050a7816 */ /* 0x004fe2000000000a */
[----:B------:R-:W-:-:S05]  /*f8b0*/  @P3 IMAD.MOV.U32 R5, RZ, RZ, R161 ;  /* 0x000000ffff053224 */ /* 0x000fca00078e00a1 */
[----:B------:R0:W-:Y:S01]  /*f8c0*/  @P3 STG.E.U16 desc[UR36][R4.64+0x20], R10 ;  /* 0x0000200a04003986 */ /* 0x0001e2000c101524 */
[----:B------:R-:W-:Y:S05]  /*f8d0*/  @!P2 BRA `(.L_x_309) ;  /* 0x000000000004a947 */ /* 0x000fea0003800000 */
[----:B------:R2:W5:Y:S02]  /*f8e0*/  LDG.E.LTC128B.U16 R3, desc[UR36][R12.64+0x22] ;  /* 0x000022240c037981 */ /* 0x000564000c1e1520 */
.L_x_309:
[----:B------:R-:W-:Y:S05]  /*f8f0*/  BSYNC B1 ;  /* 0x0000000000017941 */ /* 0x000fea0003800000 */
.L_x_308:
[----:B0----5:R-:W-:Y:S01]  /*f900*/  IMAD.U32 R5, R3, 0x10000, RZ ;  /* 0x0001000003057824 */ /* 0x021fe200078e00ff */
[----:B------:R-:W-:Y:S01]  /*f910*/  ISETP.GT.AND P3, PT, R0, 0x18, P0 ;  /* 0x000000180000780c */ /* 0x000fe20000764270 */
[----:B------:R-:W-:Y:S02]  /*f920*/  BSSY B1, `(.L_x_310) ;  /* 0x000000a000017945 */ /* 0x000fe40003800000 */
[----:B------:R-:W-:Y:S01]  /*f930*/  FMUL R4, R5, R16 ;  /* 0x0000001005047220 */ /* 0x000fe20000400000 */
[----:B------:R-:W-:-:S03]  /*f940*/  @P2 IMAD.MOV.U32 R5, RZ, RZ, R161 ;  /* 0x000000ffff052224 */ /* 0x000fc600078e00a1 */
[----:B------:R-:W-:-:S05]  /*f950*/  FFMA R4, R35, R2, R4 ;  /* 0x0000000223047223 */ /* 0x000fca0000000004 */
[----:B------:R-:W-:-:S04]  /*f960*/  F2FP.BF16.F32.PACK_AB R4, RZ, R4 ;  /* 0x00000004ff04723e */ /* 0x000fc800000010ff */
[----:B------:R-:W-:Y:S02]  /*f970*/  PRMT R10, R4, 0x7610, R10 ;  /* 0x00007610040a7816 */ /* 0x000fe4000000000a */
[----:B------:R-:W-:-:S05]  /*f980*/  @P2 MOV R4, R160 ;  /* 0x000000a000042202 */ /* 0x000fca0000000f00 */
[----:B------:R0:W-:Y:S01]  /*f990*/  @P2 STG.E.U16 desc[UR36][R4.64+0x22], R10 ;  /* 0x0000220a04002986 */ /* 0x0001e2000c101524 */
[----:B------:R-:W-:Y:S05]  /*f9a0*/  @!P3 BRA `(.L_x_311) ;  /* 0x000000000004b947 */ /* 0x000fea0003800000 */
[----:B------:R0:W5:Y:S02]  /*f9b0*/  LDG.E.LTC128B.U16 R3, desc[UR36][R6.64+0x30] ;  /* 0x0000302406037981 */ /* 0x000164000c1e1520 */
.L_x_311:
[----:B------:R-:W-:Y:S05]  /*f9c0*/  BSYNC B1 ;  /* 0x0000000000017941 */ /* 0x000fea0003800000 */
.L_x_310:
        /* <DEDUP_REMOVED lines=9> */
.L_x_313:
[----:B------:R-:W-:Y:S05]  /*fa60*/  BSYNC B1 ;  /* 0x0000000000017941 */ /* 0x000fea0003800000 */
.L_x_312:
        /* <DEDUP_REMOVED lines=9> */
.L_x_315:
[----:B------:R-:W-:Y:S05]  /*fb00*/  BSYNC B1 ;  /* 0x0000000000017941 */ /* 0x000fea0003800000 */
.L_x_314:
[----:B-----5:R-:W-:Y:S01]  /*fb10*/  SHF.L.U32 R5, R3, 0x10, RZ ;  /* 0x0000001003057819 */ /* 0x020fe200000006ff */
[----:B0-----:R-:W-:Y:S01]  /*fb20*/  @P3 IMAD.MOV.U32 R4, RZ, RZ, R160 ;  /* 0x000000ffff043224 */ /* 0x001fe200078e00a0 */
[----:B------:R-:W-:Y:S01]  /*fb30*/  ISETP.GT.AND P2, PT, R0, 0x19, P1 ;  /* 0x000000190000780c */ /* 0x000fe20000f44270 */
[----:B------:R-:W-:Y:S02]  /*fb40*/  BSSY B1, `(.L_x_316) ;  /* 0x0000009000017945 */ /* 0x000fe40003800000 */
[----:B------:R-:W-:-:S04]  /*fb50*/  FMUL R5, R5, R16 ;  /* 0x0000001005057220 */ /* 0x000fc80000400000 */
[----:B------:R-:W-:-:S05]  /*fb60*/  FFMA R5, R38, R2, R5 ;  /* 0x0000000226057223 */ /* 0x000fca0000000005 */
[----:B------:R-:W-:-:S04]  /*fb70*/  F2FP.BF16.F32.PACK_AB R5, RZ, R5 ;  /* 0x00000005ff05723e */ /* 0x000fc800000010ff */
[----:B------:R-:W-:Y:S01]  /*fb80*/  PRMT R10, R5, 0x7610, R10 ;  /* 0x00007610050a7816 */ /* 0x000fe2000000000a */
[----:B------:R-:W-:-:S05]  /*fb90*/  @P3 IMAD.MOV.U32 R5, RZ, RZ, R161 ;  /* 0x000000ffff053224 */ /* 0x000fca00078e00a1 */
[----:B------:R0:W-:Y:S01]  /*fba0*/  @P3 STG.E.U16 desc[UR36][R4.64+0x30], R10 ;  /* 0x0000300a04003986 */ /* 0x0001e2000c101524 */
[----:B------:R-:W-:Y:S05]  /*fbb0*/  @!P2 BRA `(.L_x_317) ;  /* 0x000000000004a947 */ /* 0x000fea0003800000 */
[----:B------:R0:W5:Y:S02]  /*fbc0*/  LDG.E.LTC128B.U16 R3, desc[UR36][R12.64+0x32] ;  /* 0x000032240c037981 */ /* 0x000164000c1e1520 */
.L_x_317:
[----:B------:R-:W-:Y:S05]  /*fbd0*/  BSYNC B1 ;  /* 0x0000000000017941 */ /* 0x000fea0003800000 */
.L_x_316:
        /* <DEDUP_REMOVED lines=12> */
.L_x_319:
[----:B------:R-:W-:Y:S05]  /*fca0*/  BSYNC B1 ;  /* 0x0000000000017941 */ /* 0x000fea0003800000 */
.L_x_318:
        /* <DEDUP_REMOVED lines=9> */
.L_x_321:
[----:B------:R-:W-:Y:S05]  /*fd40*/  BSYNC B1 ;  /* 0x0000000000017941 */ /* 0x000fea0003800000 */
.L_x_320:
        /* <DEDUP_REMOVED lines=9> */
.L_x_323:
[----:B------:R-:W-:Y:S05]  /*fde0*/  BSYNC B1 ;  /* 0x0000000000017941 */ /* 0x000fea0003800000 */
.L_x_322:
        /* <DEDUP_REMOVED lines=12> */
.L_x_325:
[----:B------:R-:W-:Y:S05]  /*feb0*/  BSYNC B1 ;  /* 0x0000000000017941 */ /* 0x000fea0003800000 */
.L_x_324:
        /* <DEDUP_REMOVED lines=12> */
.L_x_327:
[----:B------:R-:W-:Y:S05]  /*ff80*/  BSYNC B1 ;  /* 0x0000000000017941 */ /* 0x000fea0003800000 */
.L_x_326:
        /* <DEDUP_REMOVED lines=9> */
.L_x_329:
[----:B------:R-:W-:Y:S05]  /*10020*/  BSYNC B1 ;  /* 0x0000000000017941 */ /* 0x000fea0003800000 */
.L_x_328:
        /* <DEDUP_REMOVED lines=9> */
.L_x_331:
[----:B------:R-:W-:Y:S05]  /*100c0*/  BSYNC B1 ;  /* 0x0000000000017941 */ /* 0x000fea0003800000 */
.L_x_330:
        /* <DEDUP_REMOVED lines=12> */
.L_x_333:
[----:B------:R-:W-:Y:S05]  /*10190*/  BSYNC B1 ;  /* 0x0000000000017941 */ /* 0x000fea0003800000 */
.L_x_332:
        /* <DEDUP_REMOVED lines=12> */
.L_x_335:
[----:B------:R-:W-:Y:S05]  /*10260*/  BSYNC B1 ;  /* 0x0000000000017941 */ /* 0x000fea0003800000 */
.L_x_334:
        /* <DEDUP_REMOVED lines=9> */
.L_x_337:
[----:B------:R-:W-:Y:S05]  /*10300*/  BSYNC B1 ;  /* 0x0000000000017941 */ /* 0x000fea0003800000 */
.L_x_336:
        /* <DEDUP_REMOVED lines=9> */
.L_x_339:
[----:B------:R-:W-:Y:S05]  /*103a0*/  BSYNC B1 ;  /* 0x0000000000017941 */ /* 0x000fea0003800000 */
.L_x_338:
        /* <DEDUP_REMOVED lines=12> */
.L_x_341:
[----:B------:R-:W-:Y:S05]  /*10470*/  BSYNC B1 ;  /* 0x0000000000017941 */ /* 0x000fea0003800000 */
.L_x_340:
        /* <DEDUP_REMOVED lines=12> */
.L_x_343:
[----:B------:R-:W-:Y:S05]  /*10540*/  BSYNC B1 ;  /* 0x0000000000017941 */ /* 0x000fea0003800000 */
.L_x_342:
        /* <DEDUP_REMOVED lines=9> */
.L_x_345:
[----:B------:R-:W-:Y:S05]  /*105e0*/  BSYNC B1 ;  /* 0x0000000000017941 */ /* 0x000fea0003800000 */
.L_x_344:
        /* <DEDUP_REMOVED lines=9> */
.L_x_347:
[----:B------:R-:W-:Y:S05]  /*10680*/  BSYNC B1 ;  /* 0x0000000000017941 */ /* 0x000fea0003800000 */
.L_x_346:
        /* <DEDUP_REMOVED lines=12> */
.L_x_349:
[----:B------:R-:W-:Y:S05]  /*10750*/  BSYNC B1 ;  /* 0x0000000000017941 */ /* 0x000fea0003800000 */
.L_x_348:
        /* <DEDUP_REMOVED lines=12> */
.L_x_351:
[----:B------:R-:W-:Y:S05]  /*10820*/  BSYNC B1 ;  /* 0x0000000000017941 */ /* 0x000fea0003800000 */
.L_x_350:
        /* <DEDUP_REMOVED lines=9> */
.L_x_353:
[----:B------:R-:W-:Y:S05]  /*108c0*/  BSYNC B1 ;  /* 0x0000000000017941 */ /* 0x000fea0003800000 */
.L_x_352:
        /* <DEDUP_REMOVED lines=9> */
.L_x_355:
[----:B------:R-:W-:Y:S05]  /*10960*/  BSYNC B1 ;  /* 0x0000000000017941 */ /* 0x000fea0003800000 */
.L_x_354:
        /* <DEDUP_REMOVED lines=12> */
.L_x_357:
[----:B------:R-:W-:Y:S05]  /*10a30*/  BSYNC B1 ;  /* 0x0000000000017941 */ /* 0x000fea0003800000 */
.L_x_356:
        /* <DEDUP_REMOVED lines=12> */
.L_x_359:
[----:B------:R-:W-:Y:S05]  /*10b00*/  BSYNC B1 ;  /* 0x0000000000017941 */ /* 0x000fea0003800000 */
.L_x_358:
        /* <DEDUP_REMOVED lines=9> */
.L_x_361:
[----:B------:R-:W-:Y:S05]  /*10ba0*/  BSYNC B1 ;  /* 0x0000000000017941 */ /* 0x000fea0003800000 */
.L_x_360:
        /* <DEDUP_REMOVED lines=9> */
.L_x_363:
[----:B------:R-:W-:Y:S05]  /*10c40*/  BSYNC B1 ;  /* 0x0000000000017941 */ /* 0x000fea0003800000 */
.L_x_362:
        /* <DEDUP_REMOVED lines=12> */
.L_x_365:
[----:B------:R-:W-:Y:S05]  /*10d10*/  BSYNC B1 ;  /* 0x0000000000017941 */ /* 0x000fea0003800000 */
.L_x_364:
        /* <DEDUP_REMOVED lines=12> */
.L_x_367:
[----:B------:R-:W-:Y:S05]  /*10de0*/  BSYNC B1 ;  /* 0x0000000000017941 */ /* 0x000fea0003800000 */
.L_x_366:
        /* <DEDUP_REMOVED lines=9> */
.L_x_369:
[----:B------:R-:W-:Y:S05]  /*10e80*/  BSYNC B1 ;  /* 0x0000000000017941 */ /* 0x000fea0003800000 */
.L_x_368:
        /* <DEDUP_REMOVED lines=9> */
.L_x_371:
[----:B------:R-:W-:Y:S05]  /*10f20*/  BSYNC B1 ;  /* 0x0000000000017941 */ /* 0x000fea0003800000 */
.L_x_370:
        /* <DEDUP_REMOVED lines=12> */
.L_x_373:
[----:B------:R-:W-:Y:S05]  /*10ff0*/  BSYNC B1 ;  /* 0x0000000000017941 */ /* 0x000fea0003800000 */
.L_x_372:
        /* <DEDUP_REMOVED lines=12> */
.L_x_375:
[----:B------:R-:W-:Y:S05]  /*110c0*/  BSYNC B1 ;  /* 0x0000000000017941 */ /* 0x000fea0003800000 */
.L_x_374:
        /* <DEDUP_REMOVED lines=9> */
.L_x_377:
[----:B------:R-:W-:Y:S05]  /*11160*/  BSYNC B1 ;  /* 0x0000000000017941 */ /* 0x000fea0003800000 */
.L_x_376:
        /* <DEDUP_REMOVED lines=9> */
.L_x_379:
[----:B------:R-:W-:Y:S05]  /*11200*/  BSYNC B1 ;  /* 0x0000000000017941 */ /* 0x000fea0003800000 */
.L_x_378:
        /* <DEDUP_REMOVED lines=12> */
.L_x_381:
[----:B------:R-:W-:Y:S05]  /*112d0*/  BSYNC B1 ;  /* 0x0000000000017941 */ /* 0x000fea0003800000 */
.L_x_380:
        /* <DEDUP_REMOVED lines=12> */
.L_x_383:
[----:B------:R-:W-:Y:S05]  /*113a0*/  BSYNC B1 ;  /* 0x0000000000017941 */ /* 0x000fea0003800000 */
.L_x_382:
        /* <DEDUP_REMOVED lines=9> */
.L_x_385:
[----:B------:R-:W-:Y:S05]  /*11440*/  BSYNC B1 ;  /* 0x0000000000017941 */ /* 0x000fea0003800000 */
.L_x_384:
        /* <DEDUP_REMOVED lines=9> */
.L_x_387:
[----:B------:R-:W-:Y:S05]  /*114e0*/  BSYNC B1 ;  /* 0x0000000000017941 */ /* 0x000fea0003800000 */
.L_x_386:
        /* <DEDUP_REMOVED lines=12> */
.L_x_389:
[----:B------:R-:W-:Y:S05]  /*115b0*/  BSYNC B1 ;  /* 0x0000000000017941 */ /* 0x000fea0003800000 */
.L_x_388:
        /* <DEDUP_REMOVED lines=12> */
.L_x_391:
[----:B------:R-:W-:Y:S05]  /*11680*/  BSYNC B1 ;  /* 0x0000000000017941 */ /* 0x000fea0003800000 */
.L_x_390:
        /* <DEDUP_REMOVED lines=9> */
.L_x_393:
[----:B------:R-:W-:Y:S05]  /*11720*/  BSYNC B1 ;  /* 0x0000000000017941 */ /* 0x000fea0003800000 */
.L_x_392:
        /* <DEDUP_REMOVED lines=9> */
.L_x_395:
[----:B------:R-:W-:Y:S05]  /*117c0*/  BSYNC B1 ;  /* 0x0000000000017941 */ /* 0x000fea0003800000 */
.L_x_394:
        /* <DEDUP_REMOVED lines=12> */
.L_x_397:
[----:B------:R-:W-:Y:S05]  /*11890*/  BSYNC B1 ;  /* 0x0000000000017941 */ /* 0x000fea0003800000 */
.L_x_396:
        /* <DEDUP_REMOVED lines=12> */
.L_x_399:
[----:B------:R-:W-:Y:S05]  /*11960*/  BSYNC B1 ;  /* 0x0000000000017941 */ /* 0x000fea0003800000 */
.L_x_398:
        /* <DEDUP_REMOVED lines=9> */
.L_x_401:
[----:B------:R-:W-:Y:S05]  /*11a00*/  BSYNC B1 ;  /* 0x0000000000017941 */ /* 0x000fea0003800000 */
.L_x_400:
        /* <DEDUP_REMOVED lines=9> */
.L_x_403:
[----:B------:R-:W-:Y:S05]  /*11aa0*/  BSYNC B1 ;  /* 0x0000000000017941 */ /* 0x000fea0003800000 */
.L_x_402:
        /* <DEDUP_REMOVED lines=12> */
.L_x_405:
[----:B------:R-:W-:Y:S05]  /*11b70*/  BSYNC B1 ;  /* 0x0000000000017941 */ /* 0x000fea0003800000 */
.L_x_404:
        /* <DEDUP_REMOVED lines=12> */
.L_x_407:
[----:B------:R-:W-:Y:S05]  /*11c40*/  BSYNC B1 ;  /* 0x0000000000017941 */ /* 0x000fea0003800000 */
.L_x_406:
        /* <DEDUP_REMOVED lines=9> */
.L_x_409:
[----:B------:R-:W-:Y:S05]  /*11ce0*/  BSYNC B1 ;  /* 0x0000000000017941 */ /* 0x000fea0003800000 */
.L_x_408:
        /* <DEDUP_REMOVED lines=9> */
.L_x_411:
[----:B------:R-:W-:Y:S05]  /*11d80*/  BSYNC B1 ;  /* 0x0000000000017941 */ /* 0x000fea0003800000 */
.L_x_410:
        /* <DEDUP_REMOVED lines=12> */
.L_x_413:
[----:B------:R-:W-:Y:S05]  /*11e50*/  BSYNC B1 ;  /* 0x0000000000017941 */ /* 0x000fea0003800000 */
.L_x_412:
        /* <DEDUP_REMOVED lines=12> */
.L_x_415:
[----:B------:R-:W-:Y:S05]  /*11f20*/  BSYNC B1 ;  /* 0x0000000000017941 */ /* 0x000fea0003800000 */
.L_x_414:
        /* <DEDUP_REMOVED lines=9> */
.L_x_417:
[----:B------:R-:W-:Y:S05]  /*11fc0*/  BSYNC B1 ;  /* 0x0000000000017941 */ /* 0x000fea0003800000 */
.L_x_416:
        /* <DEDUP_REMOVED lines=9> */
.L_x_419:
[----:B------:R-:W-:Y:S05]  /*12060*/  BSYNC B1 ;  /* 0x0000000000017941 */ /* 0x000fea0003800000 */
.L_x_418:
        /* <DEDUP_REMOVED lines=12> */
.L_x_421:
[----:B------:R-:W-:Y:S05]  /*12130*/  BSYNC B1 ;  /* 0x0000000000017941 */ /* 0x000fea0003800000 */
.L_x_420:
        /* <DEDUP_REMOVED lines=12> */
.L_x_423:
[----:B------:R-:W-:Y:S05]  /*12200*/  BSYNC B1 ;  /* 0x0000000000017941 */ /* 0x000fea0003800000 */
.L_x_422:
        /* <DEDUP_REMOVED lines=9> */
.L_x_425:
[----:B------:R-:W-:Y:S05]  /*122a0*/  BSYNC B1 ;  /* 0x0000000000017941 */ /* 0x000fea0003800000 */
.L_x_424:
        /* <DEDUP_REMOVED lines=9> */
.L_x_427:
[----:B------:R-:W-:Y:S05]  /*12340*/  BSYNC B1 ;  /* 0x0000000000017941 */ /* 0x000fea0003800000 */
.L_x_426:
        /* <DEDUP_REMOVED lines=12> */
.L_x_429:
[----:B------:R-:W-:Y:S05]  /*12410*/  BSYNC B1 ;  /* 0x0000000000017941 */ /* 0x000fea0003800000 */
.L_x_428:
        /* <DEDUP_REMOVED lines=12> */
.L_x_431:
[----:B------:R-:W-:Y:S05]  /*124e0*/  BSYNC B1 ;  /* 0x0000000000017941 */ /* 0x000fea0003800000 */
.L_x_430:
        /* <DEDUP_REMOVED lines=9> */
.L_x_433:
[----:B------:R-:W-:Y:S05]  /*12580*/  BSYNC B1 ;  /* 0x0000000000017941 */ /* 0x000fea0003800000 */
.L_x_432:
        /* <DEDUP_REMOVED lines=9> */
.L_x_435:
[----:B------:R-:W-:Y:S05]  /*12620*/  BSYNC B1 ;  /* 0x0000000000017941 */ /* 0x000fea0003800000 */
.L_x_434:
        /* <DEDUP_REMOVED lines=12> */
.L_x_437:
[----:B------:R-:W-:Y:S05]  /*126f0*/  BSYNC B1 ;  /* 0x0000000000017941 */ /* 0x000fea0003800000 */
.L_x_436:
        /* <DEDUP_REMOVED lines=12> */
.L_x_439:
[----:B------:R-:W-:Y:S05]  /*127c0*/  BSYNC B1 ;  /* 0x0000000000017941 */ /* 0x000fea0003800000 */
.L_x_438:
        /* <DEDUP_REMOVED lines=9> */
.L_x_441:
[----:B------:R-:W-:Y:S05]  /*12860*/  BSYNC B1 ;  /* 0x0000000000017941 */ /* 0x000fea0003800000 */
.L_x_440:
        /* <DEDUP_REMOVED lines=9> */
.L_x_443:
[----:B------:R-:W-:Y:S05]  /*12900*/  BSYNC B1 ;  /* 0x0000000000017941 */ /* 0x000fea0003800000 */
.L_x_442:
        /* <DEDUP_REMOVED lines=12> */
.L_x_445:
[----:B------:R-:W-:Y:S05]  /*129d0*/  BSYNC B1 ;  /* 0x0000000000017941 */ /* 0x000fea0003800000 */
.L_x_444:
        /* <DEDUP_REMOVED lines=12> */
.L_x_447:
[----:B------:R-:W-:Y:S05]  /*12aa0*/  BSYNC B1 ;  /* 0x0000000000017941 */ /* 0x000fea0003800000 */
.L_x_446:
        /* <DEDUP_REMOVED lines=9> */
.L_x_449:
[----:B------:R-:W-:Y:S05]  /*12b40*/  BSYNC B1 ;  /* 0x0000000000017941 */ /* 0x000fea0003800000 */
.L_x_448:
        /* <DEDUP_REMOVED lines=9> */
.L_x_451:
[----:B------:R-:W-:Y:S05]  /*12be0*/  BSYNC B1 ;  /* 0x0000000000017941 */ /* 0x000fea0003800000 */
.L_x_450:
        /* <DEDUP_REMOVED lines=12> */
.L_x_453:
[----:B------:R-:W-:Y:S05]  /*12cb0*/  BSYNC B1 ;  /* 0x0000000000017941 */ /* 0x000fea0003800000 */
.L_x_452:
        /* <DEDUP_REMOVED lines=12> */
.L_x_455:
[----:B------:R-:W-:Y:S05]  /*12d80*/  BSYNC B1 ;  /* 0x0000000000017941 */ /* 0x000fea0003800000 */
.L_x_454:
        /* <DEDUP_REMOVED lines=9> */
.L_x_457:
[----:B------:R-:W-:Y:S05]  /*12e20*/  BSYNC B1 ;  /* 0x0000000000017941 */ /* 0x000fea0003800000 */
.L_x_456:
        /* <DEDUP_REMOVED lines=9> */
.L_x_459:
[----:B------:R-:W-:Y:S05]  /*12ec0*/  BSYNC B1 ;  /* 0x0000000000017941 */ /* 0x000fea0003800000 */
.L_x_458:
        /* <DEDUP_REMOVED lines=12> */
.L_x_461:
[----:B------:R-:W-:Y:S05]  /*12f90*/  BSYNC B1 ;  /* 0x0000000000017941 */ /* 0x000fea0003800000 */
.L_x_460:
        /* <DEDUP_REMOVED lines=12> */
.L_x_463:
[----:B------:R-:W-:Y:S05]  /*13060*/  BSYNC B1 ;  /* 0x0000000000017941 */ /* 0x000fea0003800000 */
.L_x_462:
        /* <DEDUP_REMOVED lines=9> */
.L_x_465:
[----:B------:R-:W-:Y:S05]  /*13100*/  BSYNC B1 ;  /* 0x0000000000017941 */ /* 0x000fea0003800000 */
.L_x_464:
        /* <DEDUP_REMOVED lines=9> */
.L_x_467:
[----:B------:R-:W-:Y:S05]  /*131a0*/  BSYNC B1 ;  /* 0x0000000000017941 */ /* 0x000fea0003800000 */
.L_x_466:
        /* <DEDUP_REMOVED lines=12> */
.L_x_469:
[----:B------:R-:W-:Y:S05]  /*13270*/  BSYNC B1 ;  /* 0x0000000000017941 */ /* 0x000fea0003800000 */
.L_x_468:
        /* <DEDUP_REMOVED lines=12> */
.L_x_471:
[----:B------:R-:W-:Y:S05]  /*13340*/  BSYNC B1 ;  /* 0x0000000000017941 */ /* 0x000fea0003800000 */
.L_x_470:
        /* <DEDUP_REMOVED lines=9> */
.L_x_473:
[----:B------:R-:W-:Y:S05]  /*133e0*/  BSYNC B1 ;  /* 0x0000000000017941 */ /* 0x000fea0003800000 */
.L_x_472:
        /* <DEDUP_REMOVED lines=9> */
.L_x_475:
[----:B------:R-:W-:Y:S05]  /*13480*/  BSYNC B1 ;  /* 0x0000000000017941 */ /* 0x000fea0003800000 */
.L_x_474:
        /* <DEDUP_REMOVED lines=12> */
.L_x_477:
[----:B------:R-:W-:Y:S05]  /*13550*/  BSYNC B1 ;  /* 0x0000000000017941 */ /* 0x000fea0003800000 */
.L_x_476:
        /* <DEDUP_REMOVED lines=12> */
.L_x_479:
[----:B------:R-:W-:Y:S05]  /*13620*/  BSYNC B1 ;  /* 0x0000000000017941 */ /* 0x000fea0003800000 */
.L_x_478:
        /* <DEDUP_REMOVED lines=9> */
.L_x_481:
[----:B------:R-:W-:Y:S05]  /*136c0*/  BSYNC B1 ;  /* 0x0000000000017941 */ /* 0x000fea0003800000 */
.L_x_480:
        /* <DEDUP_REMOVED lines=9> */
.L_x_483:
[----:B------:R-:W-:Y:S05]  /*13760*/  BSYNC B1 ;  /* 0x0000000000017941 */ /* 0x000fea0003800000 */
.L_x_482:
        /* <DEDUP_REMOVED lines=12> */
.L_x_485:
[----:B------:R-:W-:Y:S05]  /*13830*/  BSYNC B1 ;  /* 0x0000000000017941 */ /* 0x000fea0003800000 */
.L_x_484:
        /* <DEDUP_REMOVED lines=12> */
.L_x_487:
[----:B------:R-:W-:Y:S05]  /*13900*/  BSYNC B1 ;  /* 0x0000000000017941 */ /* 0x000fea0003800000 */
.L_x_486:
        /* <DEDUP_REMOVED lines=9> */
.L_x_489:
[----:B------:R-:W-:Y:S05]  /*139a0*/  BSYNC B1 ;  /* 0x0000000000017941 */ /* 0x000fea0003800000 */
.L_x_488:
        /* <DEDUP_REMOVED lines=9> */
.L_x_491:
[----:B------:R-:W-:Y:S05]  /*13a40*/  BSYNC B1 ;  /* 0x0000000000017941 */ /* 0x000fea0003800000 */
.L_x_490:
        /* <DEDUP_REMOVED lines=12> */
.L_x_493:
[----:B------:R-:W-:Y:S05]  /*13b10*/  BSYNC B1 ;  /* 0x0000000000017941 */ /* 0x000fea0003800000 */
.L_x_492:
        /* <DEDUP_REMOVED lines=12> */
.L_x_495:
[----:B------:R-:W-:Y:S05]  /*13be0*/  BSYNC B1 ;  /* 0x0000000000017941 */ /* 0x000fea0003800000 */
.L_x_494:
        /* <DEDUP_REMOVED lines=9> */
.L_x_497:
[----:B------:R-:W-:Y:S05]  /*13c80*/  BSYNC B1 ;  /* 0x0000000000017941 */ /* 0x000fea0003800000 */
.L_x_496:
        /* <DEDUP_REMOVED lines=9> */
.L_x_499:
[----:B------:R-:W-:Y:S05]  /*13d20*/  BSYNC B1 ;  /* 0x0000000000017941 */ /* 0x000fea0003800000 */
.L_x_498:
        /* <DEDUP_REMOVED lines=12> */
.L_x_501:
[----:B------:R-:W-:Y:S05]  /*13df0*/  BSYNC B1 ;  /* 0x0000000000017941 */ /* 0x000fea0003800000 */
.L_x_500:
        /* <DEDUP_REMOVED lines=12> */
.L_x_503:
[----:B------:R-:W-:Y:S05]  /*13ec0*/  BSYNC B1 ;  /* 0x0000000000017941 */ /* 0x000fea0003800000 */
.L_x_502:
        /* <DEDUP_REMOVED lines=9> */
.L_x_505:
[----:B------:R-:W-:Y:S05]  /*13f60*/  BSYNC B1 ;  /* 0x0000000000017941 */ /* 0x000fea0003800000 */
.L_x_504:
        /* <DEDUP_REMOVED lines=9> */
.L_x_507:
[----:B------:R-:W-:Y:S05]  /*14000*/  BSYNC B1 ;  /* 0x0000000000017941 */ /* 0x000fea0003800000 */
.L_x_506:
        /* <DEDUP_REMOVED lines=12> */
.L_x_509:
[----:B------:R-:W-:Y:S05]  /*140d0*/  BSYNC B1 ;  /* 0x0000000000017941 */ /* 0x000fea0003800000 */
.L_x_508:
        /* <DEDUP_REMOVED lines=12> */
.L_x_511:
[----:B------:R-:W-:Y:S05]  /*141a0*/  BSYNC B1 ;  /* 0x0000000000017941 */ /* 0x000fea0003800000 */
.L_x_510:
        /* <DEDUP_REMOVED lines=9> */
.L_x_513:
[----:B------:R-:W-:Y:S05]  /*14240*/  BSYNC B1 ;  /* 0x0000000000017941 */ /* 0x000fea0003800000 */
.L_x_512:
        /* <DEDUP_REMOVED lines=9> */
.L_x_515:
[----:B------:R-:W-:Y:S05]  /*142e0*/  BSYNC B1 ;  /* 0x0000000000017941 */ /* 0x000fea0003800000 */
.L_x_514:
        /* <DEDUP_REMOVED lines=12> */
.L_x_517:
[----:B------:R-:W-:Y:S05]  /*143b0*/  BSYNC B1 ;  /* 0x0000000000017941 */ /* 0x000fea0003800000 */
.L_x_516:
        /* <DEDUP_REMOVED lines=12> */
.L_x_519:
[----:B------:R-:W-:Y:S05]  /*14480*/  BSYNC B1 ;  /* 0x0000000000017941 */ /* 0x000fea0003800000 */
.L_x_518:
        /* <DEDUP_REMOVED lines=9> */
.L_x_521:
[----:B------:R-:W-:Y:S05]  /*14520*/  BSYNC B1 ;  /* 0x0000000000017941 */ /* 0x000fea0003800000 */
.L_x_520:
        /* <DEDUP_REMOVED lines=9> */
.L_x_523:
[----:B------:R-:W-:Y:S05]  /*145c0*/  BSYNC B1 ;  /* 0x0000000000017941 */ /* 0x000fea0003800000 */
.L_x_522:
        /* <DEDUP_REMOVED lines=12> */
.L_x_525:
[----:B------:R-:W-:Y:S05]  /*14690*/  BSYNC B1 ;  /* 0x0000000000017941 */ /* 0x000fea0003800000 */
.L_x_524:
        /* <DEDUP_REMOVED lines=12> */
.L_x_527:
[----:B------:R-:W-:Y:S05]  /*14760*/  BSYNC B1 ;  /* 0x0000000000017941 */ /* 0x000fea0003800000 */
.L_x_526:
        /* <DEDUP_REMOVED lines=9> */
.L_x_529:
[----:B------:R-:W-:Y:S05]  /*14800*/  BSYNC B1 ;  /* 0x0000000000017941 */ /* 0x000fea0003800000 */
.L_x_528:
        /* <DEDUP_REMOVED lines=9> */
.L_x_531:
[----:B------:R-:W-:Y:S05]  /*148a0*/  BSYNC B1 ;  /* 0x0000000000017941 */ /* 0x000fea0003800000 */
.L_x_530:
        /* <DEDUP_REMOVED lines=12> */
.L_x_533:
[----:B------:R-:W-:Y:S05]  /*14970*/  BSYNC B1 ;  /* 0x0000000000017941 */ /* 0x000fea0003800000 */
.L_x_532:
        /* <DEDUP_REMOVED lines=12> */
.L_x_535:
[----:B------:R-:W-:Y:S05]  /*14a40*/  BSYNC B1 ;  /* 0x0000000000017941 */ /* 0x000fea0003800000 */
.L_x_534:
        /* <DEDUP_REMOVED lines=9> */
.L_x_537:
[----:B------:R-:W-:Y:S05]  /*14ae0*/  BSYNC B1 ;  /* 0x0000000000017941 */ /* 0x000fea0003800000 */
.L_x_536:
        /* <DEDUP_REMOVED lines=9> */
.L_x_539:
[----:B------:R-:W-:Y:S05]  /*14b80*/  BSYNC B1 ;  /* 0x0000000000017941 */ /* 0x000fea0003800000 */
.L_x_538:
[----:B-----5:R-:W-:Y:S01]  /*14b90*/  SHF.L.U32 R5, R3, 0x10, RZ ;  /* 0x0000001003057819 */ /* 0x020fe200000006ff */
[----:B0-----:R-:W-:Y:S01]  /*14ba0*/  @P2 IMAD.MOV.U32 R4, RZ, RZ, R160 ;  /* 0x000000ffff042224 */ /* 0x001fe200078e00a0 */
[----:B------:R-:W-:Y:S01]  /*14bb0*/  ISETP.GT.AND P1, PT, R0, 0xf9, P1 ;  /* 0x000000f90000780c */ /* 0x000fe20000f24270 */
[----:B------:R-:W-:Y:S02]  /*14bc0*/  BSSY B1, `(.L_x_540) ;  /* 0x0000009000017945 */ /* 0x000fe40003800000 */
[----:B------:R-:W-:-:S04]  /*14bd0*/  FMUL R5, R5, R16 ;  /* 0x0000001005057220 */ /* 0x000fc80000400000 */
[----:B------:R-:W-:-:S05]  /*14be0*/  FFMA R5, R150, R2, R5 ;  /* 0x0000000296057223 */ /* 0x000fca0000000005 */
[----:B------:R-:W-:-:S04]  /*14bf0*/  F2FP.BF16.F32.PACK_AB R5, RZ, R5 ;  /* 0x00000005ff05723e */ /* 0x000fc800000010ff */
[----:B-1--4-:R-:W-:Y:S01]  /*14c00*/  PRMT R6, R5, 0x7610, R6 ;  /* 0x0000761005067816 */ /* 0x012fe20000000006 */
[----:B------:R-:W-:-:S05]  /*14c10*/  @P2 IMAD.MOV.U32 R5, RZ, RZ, R161 ;  /* 0x000000ffff052224 */ /* 0x000fca00078e00a1 */
[----:B------:R0:W-:Y:S01]  /*14c20*/  @P2 STG.E.U16 desc[UR36][R4.64+0x1f0], R6 ;  /* 0x0001f00604002986 */ /* 0x0001e2000c101524 */
[----:B------:R-:W-:Y:S05]  /*14c30*/  @!P1 BRA `(.L_x_541) ;  /* 0x0000000000049947 */ /* 0x000fea0003800000 */
[----:B------:R1:W5:Y:S02]  /*14c40*/  LDG.E.LTC128B.U16 R3, desc[UR36][R12.64+0x1f2] ;  /* 0x0001f2240c037981 */ /* 0x000364000c1e1520 */
.L_x_541:
[----:B------:R-:W-:Y:S05]  /*14c50*/  BSYNC B1 ;  /* 0x0000000000017941 */ /* 0x000fea0003800000 */
.L_x_540:
[----:B------:R-:W-:Y:S05]  /*14c60*/  @!P1 BRA `(.L_x_542) ;  /* 0x0000004c00b09947 */ /* 0x000fea0003800000 */
[----:B-----5:R-:W-:-:S04]  /*14c70*/  IMAD.U32 R3, R3, 0x10000, RZ ;  /* 0x0001000003037824 */ /* 0x020fc800078e00ff */
[----:B------:R-:W-:-:S04]  /*14c80*/  FMUL R0, R3, R16 ;  /* 0x0000001003007220 */ /* 0x000fc80000400000 */
[----:B------:R-:W-:-:S05]  /*14c90*/  FFMA R0, R151, R2, R0 ;  /* 0x0000000297007223 */ /* 0x000fca0000000000 */
[----:B------:R-:W-:-:S05]  /*14ca0*/  F2FP.BF16.F32.PACK_AB R0, RZ, R0 ;  /* 0x00000000ff00723e */ /* 0x000fca00000010ff */
[----:B------:R4:W-:Y:S01]  /*14cb0*/  STG.E.U16 desc[UR36][R160.64+0x1f2], R0 ;  /* 0x0001f200a0007986 */ /* 0x0009e2000c101524 */
[----:B------:R-:W-:Y:S05]  /*14cc0*/  BRA `(.L_x_542) ;  /* 0x0000004c00987947 */ /* 0x000fea0003800000 */
.L_x_35:
[----:B------:R-:W2:Y:S01]  /*14cd0*/  LDL.LU R3, [R1] ;  /* 0x0000000001037983 */ /* 0x000ea20000300800 */
[----:B------:R-:W-:-:S03]  /*14ce0*/  ULDC.64 UR4, c[0x0][0x5c0] ;  /* 0x0001700000047ab9 */ /* 0x000fc60000000a00 */
[----:B------:R-:W3:Y:S04]  /*14cf0*/  LDL.LU R9, [R1+0x60] ;  /* 0x0000600001097983 */ /* 0x000ee80000300800 */
[----:B------:R-:W4:Y:S04]  /*14d00*/  LDL.LU R11, [R1+0x8c] ;  /* 0x00008c00010b7983 */ /* 0x000f280000300800 */
[----:B------:R-:W5:Y:S04]  /*14d10*/  LDL.LU R12, [R1+0x90] ;  /* 0x00009000010c7983 */ /* 0x000f680000300800 */
        /* <DEDUP_REMOVED lines=74> */
[----:B------:R-:W5:Y:S01]  /*151c0*/  LDL.LU R161, [R1+0x1cc] ;  /* 0x0001cc0001a17983 */ /* 0x000f620000300800 */
[----:B--2---:R-:W-:-:S03]  /*151d0*/  FMUL R3, R3, R2 ;  /* 0x0000000203037220 */ /* 0x004fc60000400000 */
[----:B------:R-:W2:Y:S01]  /*151e0*/  LDL.LU R160, [R1+0x1d0] ;  /* 0x0001d00001a07983 */ /* 0x000ea20000300800 */
[----:B------:R-:W-:-:S03]  /*151f0*/  LEA R4, P0, R6, UR4, 0x1 ;  /* 0x0000000406047c11 */ /* 0x000fc6000f8008ff */
[----:B------:R-:W2:Y:S04]  /*15200*/  LDL.LU R159, [R1+0x1d4] ;  /* 0x0001d400019f7983 */ /* 0x000ea80000300800 */
[----:B------:R-:W2:Y:S04]  /*15210*/  LDL.LU R158, [R1+0x1d8] ;  /* 0x0001d800019e7983 */ /* 0x000ea80000300800 */
[----:B------:R-:W2:Y:S04]  /*15220*/  LDL.LU R157, [R1+0x1dc] ;  /* 0x0001dc00019d7983 */ /* 0x000ea80000300800 */
[----:B------:R-:W2:Y:S01]  /*15230*/  LDL.LU R156, [R1+0x1e0] ;  /* 0x0001e000019c7983 */ /* 0x000ea20000300800 */
[----:B------:R-:W-:-:S03]  /*15240*/  LEA.HI.X R5, R6, UR5, R10, 0x1, P0 ;  /* 0x0000000506057c11 */ /* 0x000fc600080f0c0a */
[----:B------:R-:W2:Y:S01]  /*15250*/  LDL.LU R155, [R1+0x1e4] ;  /* 0x0001e400019b7983 */ /* 0x000ea20000300800 */
[----:B------:R-:W-:-:S03]  /*15260*/  F2FP.BF16.F32.PACK_AB R3, RZ, R3 ;  /* 0x00000003ff03723e */ /* 0x000fc600000010ff */
[----:B------:R-:W2:Y:S04]  /*15270*/  LDL.LU R154, [R1+0x1e8] ;  /* 0x0001e800019a7983 */ /* 0x000ea80000300800 */
[----:B------:R-:W2:Y:S04]  /*15280*/  LDL.LU R23, [R1+0x1ec] ;  /* 0x0001ec0001177983 */ /* 0x000ea80000300800 */
[----:B------:R-:W2:Y:S04]  /*15290*/  LDL.LU R22, [R1+0x1f0] ;  /* 0x0001f00001167983 */ /* 0x000ea80000300800 */
[----:B------:R-:W2:Y:S04]  /*152a0*/  LDL.LU R21, [R1+0x1f4] ;  /* 0x0001f40001157983 */ /* 0x000ea80000300800 */
[----:B------:R-:W2:Y:S04]  /*152b0*/  LDL.LU R20, [R1+0x1f8] ;  /* 0x0001f80001147983 */ /* 0x000ea80000300800 */
[----:B------:R-:W2:Y:S04]  /*152c0*/  LDL.LU R19, [R1+0x1fc] ;  /* 0x0001fc0001137983 */ /* 0x000ea80000300800 */
[----:B------:R-:W3:Y:S04]  /*152d0*/  LDL.LU R7, [R1+0x8] ;  /* 0x0000080001077983 */ /* 0x000ee80000300800 */
[----:B------:R-:W4:Y:S04]  /*152e0*/  LDL.LU R6, [R1+0xc] ;  /* 0x00000c0001067983 */ /* 0x000f280000300800 */
[----:B------:R0:W-:Y:S04]  /*152f0*/  @P1 STG.E.U16 desc[UR36][R4.64], R3 ;  /* 0x0000000304001986 */ /* 0x0001e8000c101524 */
[----:B0-----:R-:W5:Y:S01]  /*15300*/  LDL.LU R3, [R1+0x4] ;  /* 0x0000040001037983 */ /* 0x001f620000300800 */
[----:B------:R-:W-:Y:S01]  /*15310*/  ISETP.GT.AND P0, PT, R0, 0x1, P3 ;  /* 0x000000010000780c */ /* 0x000fe20001f04270 */
[----:B------:R-:W-:Y:S01]  /*15320*/  USHF.L.U32 UR5, UR8, 0x4, URZ ;  /* 0x0000000408057899 */ /* 0x000fe2000800063f */
[----:B------:R-:W-:Y:S01]  /*15330*/  ISETP.GT.AND P2, PT, R153, 0x8, PT ;  /* 0x000000089900780c */ /* 0x000fe20003f44270 */
[----:B------:R-:W-:Y:S01]  /*15340*/  USHF.L.U64.HI UR4, UR8, 0x4, UR9 ;  /* 0x0000000408047899 */ /* 0x000fe20008010209 */
[----:B---3--:R-:W-:-:S05]  /*15350*/  FMUL R7, R7, R2 ;  /* 0x0000000207077220 */ /* 0x008fca0000400000 */
[----:B------:R-:W-:-:S04]  /*15360*/  F2FP.BF16.F32.PACK_AB R7, RZ, R7 ;  /* 0x00000007ff07723e */ /* 0x000fc800000010ff */
[----:B------:R-:W-:Y:S01]  /*15370*/  PRMT R8, R7, 0x7610, R8 ;  /* 0x0000761007087816 */ /* 0x000fe20000000008 */
[----:B-----5:R-:W-:-:S05]  /*15380*/  FMUL R3, R3, R2 ;  /* 0x0000000203037220 */ /* 0x020fca0000400000 */
[----:B------:R-:W-:-:S05]  /*15390*/  F2FP.BF16.F32.PACK_AB R3, RZ, R3 ;  /* 0x00000003ff03723e */ /* 0x000fca00000010ff */
[----:B------:R4:W-:Y:S01]  /*153a0*/  @P0 STG.E.U16 desc[UR36][R4.64+0x2], R3 ;  /* 0x0000020304000986 */ /* 0x0009e2000c101524 */
[----:B------:R-:W-:Y:S01]  /*153b0*/  ISETP.GT.AND P0, PT, R0, RZ, P2 ;  /* 0x000000ff0000720c */ /* 0x000fe20001704270 */
[----:B----4-:R-:W-:Y:S01]  /*153c0*/  FMUL R3, R6, R2 ;  /* 0x0000000206037220 */ /* 0x010fe20000400000 */
[----:B------:R-:W-:-:S04]  /*153d0*/  IADD3 R6, P1, R4, UR5, RZ ;  /* 0x0000000504067c10 */ /* 0x000fc8000ff3e0ff */
[----:B------:R-:W-:Y:S02]  /*153e0*/  IADD3.X R7, R5, UR4, RZ, P1, !PT ;  /* 0x0000000405077c10 */ /* 0x000fe40008ffe4ff */
[----:B------:R-:W-:-:S05]  /*153f0*/  F2FP.BF16.F32.PACK_AB R3, RZ, R3 ;  /* 0x00000003ff03723e */ /* 0x000fca00000010ff */
[----:B------:R0:W-:Y:S01]  /*15400*/  @P0 STG.E.U16 desc[UR36][R6.64], R8 ;  /* 0x0000000806000986 */ /* 0x0001e2000c101524 */
[----:B------:R-:W-:-:S03]  /*15410*/  ISETP.GT.AND P0, PT, R0, 0x1, P2 ;  /* 0x000000010000780c */ /* 0x000fc60001704270 */
[----:B0-----:R-:W3:Y:S10]  /*15420*/  LDL.LU R8, [R1+0x50] ;  /* 0x0000500001087983 */ /* 0x001ef40000300800 */
[----:B------:R0:W-:Y:S04]  /*15430*/  @P0 STG.E.U16 desc[UR36][R6.64+0x2], R3 ;  /* 0x0000020306000986 */ /* 0x0001e8000c101524 */
[----:B0-----:R-:W4:Y:S01]  /*15440*/  LDL.LU R3, [R1+0x10] ;  /* 0x0000100001037983 */ /* 0x001f220000300800 */
[----:B------:R-:W-:Y:S01]  /*15450*/  ISETP.GT.AND P0, PT, R0, 0x8, P3 ;  /* 0x000000080000780c */ /* 0x000fe20001f04270 */
[----:B----4-:R-:W-:-:S05]  /*15460*/  FMUL R3, R3, R2 ;  /* 0x0000000203037220 */ /* 0x010fca0000400000 */
[----:B------:R-:W-:-:S07]  /*15470*/  F2FP.BF16.F32.PACK_AB R3, RZ, R3 ;  /* 0x00000003ff03723e */ /* 0x000fce00000010ff */
        /* <DEDUP_REMOVED lines=73> */
[----:B---3--:R-:W-:-:S05]  /*15910*/  FMUL R8, R8, R2 ;  /* 0x0000000208087220 */ /* 0x008fca0000400000 */
[----:B------:R-:W-:Y:S01]  /*15920*/  F2FP.BF16.F32.PACK_AB R8, RZ, R8 ;  /* 0x00000008ff08723e */ /* 0x000fe200000010ff */
[----:B----4-:R-:W-:-:S05]  /*15930*/  FMUL R3, R3, R2 ;  /* 0x0000000203037220 */ /* 0x010fca0000400000 */
[----:B------:R-:W-:-:S05]  /*15940*/  F2FP.BF16.F32.PACK_AB R3, RZ, R3 ;  /* 0x00000003ff03723e */ /* 0x000fca00000010ff */
[----:B------:R0:W-:Y:S01]  /*15950*/  @P0 STG.E.U16 desc[UR36][R6.64+0x42], R3 ;  /* 0x0000420306000986 */ /* 0x0001e2000c101524 */
[----:B------:R-:W-:-:S03]  /*15960*/  ISETP.GT.AND P0, PT, R0, 0x28, P3 ;  /* 0x000000280000780c */ /* 0x000fc60001f04270 */
[----:B0-----:R-:W3:Y:S01]  /*15970*/  LDL.LU R3, [R1+0x54] ;  /* 0x0000540001037983 */ /* 0x001ee20000300800 */
[----:B------:R-:W-:-:S09]  /*15980*/  ISETP.GT.AND P1, PT, R0, 0x29, P3 ;  /* 0x000000290000780c */ /* 0x000fd20001f24270 */
[----:B------:R0:W-:Y:S04]  /*15990*/  @P0 STG.E.U16 desc[UR36][R4.64+0x50], R8 ;  /* 0x0000500804000986 */ /* 0x0001e8000c101524 */
[----:B0-----:R-:W4:Y:S01]  /*159a0*/  LDL.LU R8, [R1+0x58] ;  /* 0x0000580001087983 */ /* 0x001f220000300800 */
[----:B---3--:R-:W-:-:S05]  /*159b0*/  FMUL R3, R3, R2 ;  /* 0x0000000203037220 */ /* 0x008fca0000400000 */
[----:B------:R-:W-:-:S05]  /*159c0*/  F2FP.BF16.F32.PACK_AB R3, RZ, R3 ;  /* 0x00000003ff03723e */ /* 0x000fca00000010ff */
[----:B------:R0:W-:Y:S01]  /*159d0*/  @P1 STG.E.U16 desc[UR36][R4.64+0x52], R3 ;  /* 0x0000520304001986 */ /* 0x0001e2000c101524 */
[----:B----4-:R-:W-:-:S05]  /*159e0*/  FMUL R8, R8, R2 ;  /* 0x0000000208087220 */ /* 0x010fca0000400000 */
[----:B------:R-:W-:Y:S01]  /*159f0*/  F2FP.BF16.F32.PACK_AB R8, RZ, R8 ;  /* 0x00000008ff08723e */ /* 0x000fe200000010ff */
[----:B0-----:R-:W3:Y:S03]  /*15a00*/  LDL.LU R3, [R1+0x5c] ;  /* 0x00005c0001037983 */ /* 0x001ee60000300800 */
[----:B------:R-:W-:Y:S02]  /*15a10*/  PRMT R10, R8, 0x7610, R10 ;  /* 0x00007610080a7816 */ /* 0x000fe4000000000a */
[----:B------:R-:W4:Y:S01]  /*15a20*/  LDL.LU R8, [R1+0x64] ;  /* 0x0000640001087983 */ /* 0x000f220000300800 */
[C---:B------:R-:W-:Y:S02]  /*15a30*/  ISETP.GT.AND P1, PT, R0.reuse, 0x28, P2 ;  /* 0x000000280000780c */ /* 0x040fe40001724270 */
[C---:B------:R-:W-:Y:S02]  /*15a40*/  ISETP.GT.AND P4, PT, R0.reuse, 0x29, P2 ;  /* 0x000000290000780c */ /* 0x040fe40001784270 */
[C---:B------:R-:W-:Y:S01]  /*15a50*/  ISETP.GT.AND P5, PT, R0.reuse, 0x30, P3 ;  /* 0x000000300000780c */ /* 0x040fe20001fa4270 */
[----:B------:R-:W-:Y:S01]  /*15a60*/  FMUL R9, R9, R2 ;  /* 0x0000000209097220 */ /* 0x000fe20000400000 */
[----:B------:R-:W-:-:S04]  /*15a70*/  ISETP.GT.AND P0, PT, R0, 0x31, P3 ;  /* 0x000000310000780c */ /* 0x000fc80001f04270 */
[----:B------:R-:W-:-:S03]  /*15a80*/  F2FP.BF16.F32.PACK_AB R9, RZ, R9 ;  /* 0x00000009ff09723e */ /* 0x000fc600000010ff */
[----:B------:R0:W-:Y:S04]  /*15a90*/  @P1 STG.E.U16 desc[UR36][R6.64+0x50], R10 ;  /* 0x0000500a06001986 */ /* 0x0001e8000c101524 */
[----:B0-----:R-:W5:Y:S01]  /*15aa0*/  LDL.LU R10, [R1+0x74] ;  /* 0x00007400010a7983 */ /* 0x001f620000300800 */
[----:B---3--:R-:W-:-:S05]  /*15ab0*/  FMUL R3, R3, R2 ;  /* 0x0000000203037220 */ /* 0x008fca0000400000 */
[----:B------:R-:W-:Y:S01]  /*15ac0*/  F2FP.BF16.F32.PACK_AB R3, RZ, R3 ;  /* 0x00000003ff03723e */ /* 0x000fe200000010ff */
[----:B----4-:R-:W-:-:S04]  /*15ad0*/  FMUL R8, R8, R2 ;  /* 0x0000000208087220 */ /* 0x010fc80000400000 */
[----:B------:R0:W-:Y:S04]  /*15ae0*/  @P4 STG.E.U16 desc[UR36][R6.64+0x52], R3 ;  /* 0x0000520306004986 */ /* 0x0001e8000c101524 */
[----:B------:R1:W-:Y:S01]  /*15af0*/  @P5 STG.E.U16 desc[UR36][R4.64+0x60], R9 ;  /* 0x0000600904005986 */ /* 0x0003e2000c101524 */
[----:B0-----:R-:W-:-:S03]  /*15b00*/  F2FP.BF16.F32.PACK_AB R3, RZ, R8 ;  /* 0x00000008ff03723e */ /* 0x001fc600000010ff */
[----:B------:R-:W3:Y:S01]  /*15b10*/  LDL.LU R8, [R1+0x68] ;  /* 0x0000680001087983 */ /* 0x000ee20000300800 */
[----:B-1----:R-:W-:-:S03]  /*15b20*/  PRMT R9, R3, 0x7610, R9 ;  /* 0x0000761003097816 */ /* 0x002fc60000000009 */
[----:B------:R-:W4:Y:S04]  /*15b30*/  LDL.LU R3, [R1+0x6c] ;  /* 0x00006c0001037983 */ /* 0x000f280000300800 */
[----:B------:R0:W-:Y:S04]  /*15b40*/  @P0 STG.E.U16 desc[UR36][R4.64+0x62], R9 ;  /* 0x0000620904000986 */ /* 0x0001e8000c101524 */
[----:B0-----:R-:W2:Y:S01]  /*15b50*/  LDL.LU R9, [R1+0x70] ;  /* 0x0000700001097983 */ /* 0x001ea20000300800 */
[----:B------:R-:W-:Y:S01]  /*15b60*/  ISETP.GT.AND P1, PT, R0, 0x30, P2 ;  /* 0x000000300000780c */ /* 0x000fe20001724270 */
[----:B---3--:R-:W-:-:S05]  /*15b70*/  FMUL R8, R8, R2 ;  /* 0x0000000208087220 */ /* 0x008fca0000400000 */
[----:B------:R-:W-:-:S07]  /*15b80*/  F2FP.BF16.F32.PACK_AB R8, RZ, R8 ;  /* 0x00000008ff08723e */ /* 0x000fce00000010ff */
[----:B------:R0:W-:Y:S01]  /*15b90*/  @P1 STG.E.U16 desc[UR36][R6.64+0x60], R8 ;  /* 0x0000600806001986 */ /* 0x0001e2000c101524 */
[----:B--2---:R-:W-:-:S05]  /*15ba0*/  FMUL R9, R9, R2 ;  /* 0x0000000209097220 */ /* 0x004fca0000400000 */
[----:B0-----:R-:W-:-:S04]  /*15bb0*/  F2FP.BF16.F32.PACK_AB R8, RZ, R9 ;  /* 0x00000009ff08723e */ /* 0x001fc800000010ff */
[----:B------:R-:W-:Y:S02]  /*15bc0*/  PRMT R9, R8, 0x7610, R9 ;  /* 0x0000761008097816 */ /* 0x000fe40000000009 */
[----:B------:R-:W2:Y:S01]  /*15bd0*/  LDL.LU R8, [R1+0x78] ;  /* 0x0000780001087983 */ /* 0x000ea20000300800 */
[C---:B------:R-:W-:Y:S01]  /*15be0*/  ISETP.GT.AND P4, PT, R0.reuse, 0x31, P2 ;  /* 0x000000310000780c */ /* 0x040fe20001784270 */
[-C--:B----4-:R-:W-:Y:S01]  /*15bf0*/  FMUL R3, R3, R2.reuse ;  /* 0x0000000203037220 */ /* 0x090fe20000400000 */
[----:B------:R-:W-:Y:S01]  /*15c00*/  ISETP.GT.AND P5, PT, R0, 0x38, P3 ;  /* 0x000000380000780c */ /* 0x000fe20001fa4270 */
[----:B-----5:R-:W-:-:S03]  /*15c10*/  FMUL R10, R10, R2 ;  /* 0x000000020a0a7220 */ /* 0x020fc60000400000 */
[----:B------:R-:W-:Y:S02]  /*15c20*/  F2FP.BF16.F32.PACK_AB R3, RZ, R3 ;  /* 0x00000003ff03723e */ /* 0x000fe400000010ff */
[----:B------:R-:W-:-:S05]  /*15c30*/  ISETP.GT.AND P6, PT, R0, 0x39, P3 ;  /* 0x000000390000780c */ /* 0x000fca0001fc4270 */
[----:B------:R0:W-:Y:S04]  /*15c40*/  @P4 STG.E.U16 desc[UR36][R6.64+0x62], R3 ;  /* 0x0000620306004986 */ /* 0x0001e8000c101524 */
[----:B------:R1:W-:Y:S01]  /*15c50*/  @P5 STG.E.U16 desc[UR36][R4.64+0x70], R9 ;  /* 0x0000700904005986 */ /* 0x0003e2000c101524 */
[----:B0-----:R-:W-:-:S04]  /*15c60*/  F2FP.BF16.F32.PACK_AB R3, RZ, R10 ;  /* 0x0000000aff03723e */ /* 0x001fc800000010ff */
[----:B------:R-:W-:Y:S01]  /*15c70*/  PRMT R10, R3, 0x7610, R10 ;  /* 0x00007610030a7816 */ /* 0x000fe2000000000a */
[----:B-1----:R-:W3:Y:S04]  /*15c80*/  LDL.LU R9, [R1+0x80] ;  /* 0x0000800001097983 */ /* 0x002ee80000300800 */
[----:B------:R0:W-:Y:S01]  /*15c90*/  @P6 STG.E.U16 desc[UR36][R4.64+0x72], R10 ;  /* 0x0000720a04006986 */ /* 0x0001e2000c101524 */
[----:B--2---:R-:W-:-:S05]  /*15ca0*/  FMUL R8, R8, R2 ;  /* 0x0000000208087220 */ /* 0x004fca0000400000 */
[----:B------:R-:W-:Y:S02]  /*15cb0*/  F2FP.BF16.F32.PACK_AB R3, RZ, R8 ;  /* 0x00000008ff03723e */ /* 0x000fe400000010ff */
[----:B------:R-:W2:Y:S02]  /*15cc0*/  LDL.LU R8, [R1+0x7c] ;  /* 0x00007c0001087983 */ /* 0x000ea40000300800 */
[----:B0-----:R-:W-:Y:S02]  /*15cd0*/  PRMT R10, R3, 0x7610, R10 ;  /* 0x00007610030a7816 */ /* 0x001fe4000000000a */
[----:B------:R-:W4:Y:S01]  /*15ce0*/  LDL.LU R3, [R1+0x84] ;  /* 0x0000840001037983 */ /* 0x000f220000300800 */
[C---:B------:R-:W-:Y:S02]  /*15cf0*/  ISETP.GT.AND P0, PT, R0.reuse, 0x38, P2 ;  /* 0x000000380000780c */ /* 0x040fe40001704270 */
[C---:B------:R-:W-:Y:S02]  /*15d00*/  ISETP.GT.AND P1, PT, R0.reuse, 0x39, P2 ;  /* 0x000000390000780c */ /* 0x040fe40001724270 */
[----:B------:R-:W-:-:S02]  /*15d10*/  ISETP.GT.AND P4, PT, R0, 0x40, P3 ;  /* 0x000000400000780c */ /* 0x000fc40001f84270 */
[----:B------:R-:W-:-:S07]  /*15d20*/  ISETP.GT.AND P5, PT, R0, 0x41, P3 ;  /* 0x000000410000780c */ /* 0x000fce0001fa4270 */
[----:B------:R0:W-:Y:S01]  /*15d30*/  @P0 STG.E.U16 desc[UR36][R6.64+0x70], R10 ;  /* 0x0000700a06000986 */ /* 0x0001e2000c101524 */
[----:B---3--:R-:W-:-:S05]  /*15d40*/  FMUL R9, R9, R2 ;  /* 0x0000000209097220 */ /* 0x008fca0000400000 */
[----:B------:R-:W-:Y:S01]  /*15d50*/  F2FP.BF16.F32.PACK_AB R9, RZ, R9 ;  /* 0x00000009ff09723e */ /* 0x000fe200000010ff */
[-C--:B--2---:R-:W-:Y:S01]  /*15d60*/  FMUL R8, R8, R2.reuse ;  /* 0x0000000208087220 */ /* 0x084fe20000400000 */
[----:B----4-:R-:W-:-:S04]  /*15d70*/  FMUL R3, R3, R2 ;  /* 0x0000000203037220 */ /* 0x010fc80000400000 */
[----:B------:R-:W-:-:S04]  /*15d80*/  F2FP.BF16.F32.PACK_AB R8, RZ, R8 ;  /* 0x00000008ff08723e */ /* 0x000fc800000010ff */
[----:B0-----:R-:W-:Y:S02]  /*15d90*/  PRMT R10, R8, 0x7610, R10 ;  /* 0x00007610080a7816 */ /* 0x001fe4000000000a */
[----:B------:R-:W-:Y:S01]  /*15da0*/  F2FP.BF16.F32.PACK_AB R3, RZ, R3 ;  /* 0x00000003ff03723e */ /* 0x000fe200000010ff */
[----:B------:R-:W2:Y:S04]  /*15db0*/  LDL.LU R8, [R1+0x88] ;  /* 0x0000880001087983 */ /* 0x000ea80000300800 */
[----:B------:R-:W-:Y:S04]  /*15dc0*/  @P1 STG.E.U16 desc[UR36][R6.64+0x72], R10 ;  /* 0x0000720a06001986 */ /* 0x000fe8000c101524 */
[----:B------:R0:W-:Y:S04]  /*15dd0*/  @P4 STG.E.U16 desc[UR36][R4.64+0x80], R9 ;  /* 0x0000800904004986 */ /* 0x0001e8000c101524 */
[----:B------:R1:W-:Y:S04]  /*15de0*/  @P5 STG.E.U16 desc[UR36][R4.64+0x82], R3 ;  /* 0x0000820304005986 */ /* 0x0003e8000c101524 */
[----:B0-----:R-:W3:Y:S04]  /*15df0*/  LDL.LU R9, [R1+0x94] ;  /* 0x0000940001097983 */ /* 0x001ee80000300800 */
[----:B-1----:R-:W4:Y:S01]  /*15e00*/  LDL.LU R3, [R1+0x98] ;  /* 0x0000980001037983 */ /* 0x002f220000300800 */
[----:B------:R-:W-:Y:S01]  /*15e10*/  ISETP.GT.AND P0, PT, R0, 0x40, P2 ;  /* 0x000000400000780c */ /* 0x000fe20001704270 */
[----:B--2---:R-:W-:-:S05]  /*15e20*/  FMUL R8, R8, R2 ;  /* 0x0000000208087220 */ /* 0x004fca0000400000 */
[----:B------:R-:W-:-:S07]  /*15e30*/  F2FP.BF16.F32.PACK_AB R8, RZ, R8 ;  /* 0x00000008ff08723e */ /* 0x000fce00000010ff */
[----:B------:R0:W-:Y:S01]  /*15e40*/  @P0 STG.E.U16 desc[UR36][R6.64+0x80], R8 ;  /* 0x0000800806000986 */ /* 0x0001e2000c101524 */
[----:B----4-:R-:W-:-:S05]  /*15e50*/  FMUL R3, R3, R2 ;  /* 0x0000000203037220 */ /* 0x010fca0000400000 */
[----:B0-----:R-:W-:Y:S02]  /*15e60*/  F2FP.BF16.F32.PACK_AB R8, RZ, R3 ;  /* 0x00000003ff08723e */ /* 0x001fe400000010ff */
[----:B------:R-:W2:Y:S02]  /*15e70*/  LDL.LU R3, [R1+0x9c] ;  /* 0x00009c0001037983 */ /* 0x000ea40000300800 */
[----:B------:R-:W-:Y:S02]  /*15e80*/  PRMT R13, R8, 0x7610, R13 ;  /* 0x00007610080d7816 */ /* 0x000fe4000000000d */
[----:B------:R-:W4:Y:S01]  /*15e90*/  LDL.LU R8, [R1+0xa0] ;  /* 0x0000a00001087983 */ /* 0x000f220000300800 */
[C---:B------:R-:W-:Y:S01]  /*15ea0*/  ISETP.GT.AND P1, PT, R0.reuse, 0x41, P2 ;  /* 0x000000410000780c */ /* 0x040fe20001724270 */
[-C--:B---3--:R-:W-:Y:S01]  /*15eb0*/  FMUL R9, R9, R2.reuse ;  /* 0x0000000209097220 */ /* 0x088fe20000400000 */
[-C--:B------:R-:W-:Y:S01]  /*15ec0*/  FMUL R11, R11, R2.reuse ;  /* 0x000000020b0b7220 */ /* 0x080fe20000400000 */
[----:B------:R-:W-:Y:S01]  /*15ed0*/  ISETP.GT.AND P4, PT, R0, 0x48, P3 ;  /* 0x000000480000780c */ /* 0x000fe20001f84270 */
[----:B------:R-:W-:-:S02]  /*15ee0*/  FMUL R12, R12, R2 ;  /* 0x000000020c0c7220 */ /* 0x000fc40000400000 */
[----:B------:R-:W-:Y:S02]  /*15ef0*/  F2FP.BF16.F32.PACK_AB R9, RZ, R9 ;  /* 0x00000009ff09723e */ /* 0x000fe400000010ff */
[----:B------:R-:W-:Y:S02]  /*15f00*/  F2FP.BF16.F32.PACK_AB R11, RZ, R11 ;  /* 0x0000000bff0b723e */ /* 0x000fe400000010ff */
[----:B------:R-:W-:Y:S02]  /*15f10*/  F2FP.BF16.F32.PACK_AB R10, RZ, R12 ;  /* 0x0000000cff0a723e */ /* 0x000fe400000010ff */
[----:B------:R-:W-:Y:S02]  /*15f20*/  PRMT R12, R9, 0x7610, R12 ;  /* 0x00007610090c7816 */ /* 0x000fe4000000000c */
[C---:B------:R-:W-:Y:S01]  /*15f30*/  ISETP.GT.AND P5, PT, R0.reuse, 0x49, P3 ;  /* 0x000000490000780c */ /* 0x040fe20001fa4270 */
[----:B------:R-:W-:Y:S01]  /*15f40*/  @P1 STG.E.U16 desc[UR36][R6.64+0x82], R11 ;  /* 0x0000820b06001986 */ /* 0x000fe2000c101524 */
[----:B------:R-:W-:-:S02]  /*15f50*/  ISETP.GT.AND P0, PT, R0, 0x48, P2 ;  /* 0x000000480000780c */ /* 0x000fc40001704270 */
[C---:B------:R-:W-:Y:S01]  /*15f60*/  ISETP.GT.AND P1, PT, R0.reuse, 0x49, P2 ;  /* 0x000000490000780c */ /* 0x040fe20001724270 */
[----:B------:R0:W-:Y:S01]  /*15f70*/  @P4 STG.E.U16 desc[UR36][R4.64+0x90], R10 ;  /* 0x0000900a04004986 */ /* 0x0001e2000c101524 */
[----:B------:R-:W-:-:S07]  /*15f80*/  ISETP.GT.AND P4, PT, R0, 0x50, P3 ;  /* 0x000000500000780c */ /* 0x000fce0001f84270 */
[----:B------:R1:W-:Y:S01]  /*15f90*/  @P5 STG.E.U16 desc[UR36][R4.64+0x92], R12 ;  /* 0x0000920c04005986 */ /* 0x0003e2000c101524 */
[----:B------:R-:W-:-:S03]  /*15fa0*/  ISETP.GT.AND P5, PT, R0, 0x51, P3 ;  /* 0x000000510000780c */ /* 0x000fc60001fa4270 */
[----:B------:R3:W-:Y:S01]  /*15fb0*/  @P0 STG.E.U16 desc[UR36][R6.64+0x90], R13 ;  /* 0x0000900d06000986 */ /* 0x0007e2000c101524 */
[C---:B------:R-:W-:Y:S02]  /*15fc0*/  ISETP.GT.AND P0, PT, R0.reuse, 0x51, P2 ;  /* 0x000000510000780c */ /* 0x040fe40001704270 */
[----:B------:R-:W-:Y:S01]  /*15fd0*/  ISETP.GT.AND P6, PT, R0, 0x71, P3 ;  /* 0x000000710000780c */ /* 0x000fe20001fc4270 */
[----:B--2---:R-:W-:-:S05]  /*15fe0*/  FMUL R3, R3, R2 ;  /* 0x0000000203037220 */ /* 0x004fca0000400000 */
[----:B------:R-:W-:Y:S01]  /*15ff0*/  F2FP.BF16.F32.PACK_AB R9, RZ, R3 ;  /* 0x00000003ff09723e */ /* 0x000fe200000010ff */
[-C--:B----4-:R-:W-:Y:S01]  /*16000*/  FMUL R3, R8, R2.reuse ;  /* 0x0000000208037220 */ /* 0x090fe20000400000 */
[----:B------:R-:W-:-:S04]  /*16010*/  FMUL R8, R235, R2 ;  /* 0x00000002eb087220 */ /* 0x000fc80000400000 */
[----:B------:R-:W-:Y:S02]  /*16020*/  F2FP.BF16.F32.PACK_AB R3, RZ, R3 ;  /* 0x00000003ff03723e */ /* 0x000fe400000010ff */
[----:B0-----:R-:W-:Y:S02]  /*16030*/  PRMT R10, R9, 0x7610, R10 ;  /* 0x00007610090a7816 */ /* 0x001fe4000000000a */
[----:B------:R-:W-:Y:S01]  /*16040*/  PRMT R11, R3, 0x7610, R11 ;  /* 0x00007610030b7816 */ /* 0x000fe2000000000b */
[----:B------:R-:W-:Y:S01]  /*16050*/  FMUL R3, R233, R2 ;  /* 0x00000002e9037220 */ /* 0x000fe20000400000 */
[----:B------:R-:W-:Y:S01]  /*16060*/  F2FP.BF16.F32.PACK_AB R8, RZ, R8 ;  /* 0x00000008ff08723e */ /* 0x000fe200000010ff */
[----:B------:R-:W-:Y:S01]  /*16070*/  FMUL R9, R234, R2 ;  /* 0x00000002ea097220 */ /* 0x000fe20000400000 */
[----:B------:R0:W-:Y:S02]  /*16080*/  @P1 STG.E.U16 desc[UR36][R6.64+0x92], R10 ;  /* 0x0000920a06001986 */ /* 0x0001e4000c101524 */
[----:B-1----:R-:W-:-:S02]  /*16090*/  PRMT R12, R8, 0x7610, R12 ;  /* 0x00007610080c7816 */ /* 0x002fc4000000000c */
[----:B------:R-:W-:Y:S01]  /*160a0*/  F2FP.BF16.F32.PACK_AB R8, RZ, R3 ;  /* 0x00000003ff08723e */ /* 0x000fe200000010ff */
[-C--:B------:R-:W-:Y:S01]  /*160b0*/  FMUL R3, R232, R2.reuse ;  /* 0x00000002e8037220 */ /* 0x080fe20000400000 */
[C---:B------:R-:W-:Y:S02]  /*160c0*/  ISETP.GT.AND P1, PT, R0.reuse, 0x50, P2 ;  /* 0x000000500000780c */ /* 0x040fe40001724270 */
[----:B------:R-:W-:Y:S01]  /*160d0*/  F2FP.BF16.F32.PACK_AB R9, RZ, R9 ;  /* 0x00000009ff09723e */ /* 0x000fe200000010ff */
[----:B------:R1:W-:Y:S01]  /*160e0*/  @P4 STG.E.U16 desc[UR36][R4.64+0xa0], R11 ;  /* 0x0000a00b04004986 */ /* 0x0003e2000c101524 */
[----:B------:R-:W-:Y:S02]  /*160f0*/  ISETP.GT.AND P4, PT, R0, 0x58, P3 ;  /* 0x000000580000780c */ /* 0x000fe40001f84270 */
[----:B---3--:R-:W-:Y:S02]  /*16100*/  PRMT R13, R9, 0x7610, R13 ;  /* 0x00007610090d7816 */ /* 0x008fe4000000000d */
[----:B------:R-:W-:Y:S01]  /*16110*/  F2FP.BF16.F32.PACK_AB R9, RZ, R3 ;  /* 0x00000003ff09723e */ /* 0x000fe200000010ff */
[-C--:B------:R-:W-:Y:S01]  /*16120*/  FMUL R3, R230, R2.reuse ;  /* 0x00000002e6037220 */ /* 0x080fe20000400000 */
[----:B------:R-:W-:Y:S01]  /*16130*/  PRMT R14, R8, 0x7610, R14 ;  /* 0x00007610080e7816 */ /* 0x000fe2000000000e */
[----:B------:R-:W-:Y:S01]  /*16140*/  FMUL R8, R231, R2 ;  /* 0x00000002e7087220 */ /* 0x000fe20000400000 */
[----:B------:R2:W-:Y:S01]  /*16150*/  @P5 STG.E.U16 desc[UR36][R4.64+0xa2], R12 ;  /* 0x0000a20c04005986 */ /* 0x0005e2000c101524 */
[----:B------:R-:W-:-:S02]  /*16160*/  ISETP.GT.AND P5, PT, R0, 0x59, P3 ;  /* 0x000000590000780c */ /* 0x000fc40001fa4270 */
[----:B------:R-:W-:Y:S01]  /*16170*/  F2FP.BF16.F32.PACK_AB R3, RZ, R3 ;  /* 0x00000003ff03723e */ /* 0x000fe200000010ff */
[----:B------:R-:W-:Y:S01]  /*16180*/  @P1 STG.E.U16 desc[UR36][R6.64+0xa0], R13 ;  /* 0x0000a00d06001986 */ /* 0x000fe2000c101524 */
[----:B0-----:R-:W-:Y:S01]  /*16190*/  F2FP.BF16.F32.PACK_AB R10, RZ, R8 ;  /* 0x00000008ff0a723e */ /* 0x001fe200000010ff */
[-C--:B------:R-:W-:Y:S01]  /*161a0*/  FMUL R8, R229, R2.reuse ;  /* 0x00000002e5087220 */ /* 0x080fe20000400000 */
[----:B-1----:R-:W-:Y:S01]  /*161b0*/  PRMT R11, R3, 0x7610, R11 ;  /* 0x00007610030b7816 */ /* 0x002fe2000000000b */
[----:B------:R-:W-:Y:S01]  /*161c0*/  @P0 STG.E.U16 desc[UR36][R6.64+0xa2], R14 ;  /* 0x0000a20e06000986 */ /* 0x000fe2000c101524 */
[----:B------:R-:W-:Y:S01]  /*161d0*/  ISETP.GT.AND P0, PT, R0, 0x58, P2 ;  /* 0x000000580000780c */ /* 0x000fe20001704270 */
[----:B------:R-:W-:Y:S01]  /*161e0*/  FMUL R3, R228, R2 ;  /* 0x00000002e4037220 */ /* 0x000fe20000400000 */
[C---:B------:R-:W-:Y:S01]  /*161f0*/  ISETP.GT.AND P1, PT, R0.reuse, 0x59, P2 ;  /* 0x000000590000780c */ /* 0x040fe20001724270 */
[----:B------:R0:W-:Y:S01]  /*16200*/  @P4 STG.E.U16 desc[UR36][R4.64+0xb0], R9 ;  /* 0x0000b00904004986 */ /* 0x0001e2000c101524 */
[----:B------:R-:W-:-:S02]  /*16210*/  ISETP.GT.AND P4, PT, R0, 0x60, P3 ;  /* 0x000000600000780c */ /* 0x000fc40001f84270 */
[----:B------:R-:W-:Y:S01]  /*16220*/  F2FP.BF16.F32.PACK_AB R8, RZ, R8 ;  /* 0x00000008ff08723e */ /* 0x000fe200000010ff */
[----:B------:R1:W-:Y:S03]  /*16230*/  @P5 STG.E.U16 desc[UR36][R4.64+0xb2], R10 ;  /* 0x0000b20a04005986 */ /* 0x0003e6000c101524 */
[----:B--2---:R-:W-:Y:S02]  /*16240*/  PRMT R12, R8, 0x7610, R12 ;  /* 0x00007610080c7816 */ /* 0x004fe4000000000c */
[----:B0-----:R-:W-:Y:S01]  /*16250*/  F2FP.BF16.F32.PACK_AB R9, RZ, R3 ;  /* 0x00000003ff09723e */ /* 0x001fe200000010ff */
[-C--:B------:R-:W-:Y:S01]  /*16260*/  FMUL R3, R227, R2.reuse ;  /* 0x00000002e3037220 */ /* 0x080fe20000400000 */
[-C--:B------:R-:W-:Y:S02]  /*16270*/  FMUL R8, R226, R2.reuse ;  /* 0x00000002e2087220 */ /* 0x080fe40000400000 */
[----:B-1----:R-:W-:Y:S01]  /*16280*/  PRMT R10, R9, 0x7610, R10 ;  /* 0x00007610090a7816 */ /* 0x002fe2000000000a */
[----:B------:R0:W-:Y:S01]  /*16290*/  @P0 STG.E.U16 desc[UR36][R6.64+0xb0], R11 ;  /* 0x0000b00b06000986 */ /* 0x0001e2000c101524 */
[----:B------:R-:W-:Y:S01]  /*162a0*/  F2FP.BF16.F32.PACK_AB R3, RZ, R3 ;  /* 0x00000003ff03723e */ /* 0x000fe200000010ff */
[----:B------:R-:W-:Y:S01]  /*162b0*/  FMUL R9, R225, R2 ;  /* 0x00000002e1097220 */ /* 0x000fe20000400000 */
[C---:B------:R-:W-:Y:S01]  /*162c0*/  ISETP.GT.AND P5, PT, R0.reuse, 0x61, P3 ;  /* 0x000000610000780c */ /* 0x040fe20001fa4270 */
[----:B------:R1:W-:Y:S01]  /*162d0*/  @P1 STG.E.U16 desc[UR36][R6.64+0xb2], R12 ;  /* 0x0000b20c06001986 */ /* 0x0003e2000c101524 */
[----:B------:R-:W-:-:S03]  /*162e0*/  ISETP.GT.AND P1, PT, R0, 0x60, P2 ;  /* 0x000000600000780c */ /* 0x000fc60001724270 */
[----:B------:R-:W-:Y:S01]  /*162f0*/  @P4 STG.E.U16 desc[UR36][R4.64+0xc0], R10 ;  /* 0x0000c00a04004986 */ /* 0x000fe2000c101524 */
[----:B------:R-:W-:Y:S02]  /*16300*/  ISETP.GT.AND P4, PT, R0, 0x61, P2 ;  /* 0x000000610000780c */ /* 0x000fe40001784270 */
[----:B------:R-:W-:Y:S02]  /*16310*/  F2FP.BF16.F32.PACK_AB R8, RZ, R8 ;  /* 0x00000008ff08723e */ /* 0x000fe400000010ff */
[----:B0-----:R-:W-:Y:S01]  /*16320*/  PRMT R11, R3, 0x7610, R11 ;  /* 0x00007610030b7816 */ /* 0x001fe2000000000b */
[-C--:B------:R-:W-:Y:S01]  /*16330*/  FMUL R3, R224, R2.reuse ;  /* 0x00000002e0037220 */ /* 0x080fe20000400000 */
[----:B------:R-:W-:Y:S02]  /*16340*/  F2FP.BF16.F32.PACK_AB R9, RZ, R9 ;  /* 0x00000009ff09723e */ /* 0x000fe400000010ff */
[----:B-1----:R-:W-:Y:S02]  /*16350*/  PRMT R12, R8, 0x7610, R12 ;  /* 0x00007610080c7816 */ /* 0x002fe4000000000c */
[----:B------:R-:W-:Y:S01]  /*16360*/  F2FP.BF16.F32.PACK_AB R8, RZ, R3 ;  /* 0x00000003ff08723e */ /* 0x000fe200000010ff */
[----:B------:R-:W-:Y:S01]  /*16370*/  FMUL R3, R223, R2 ;  /* 0x00000002df037220 */ /* 0x000fe20000400000 */
[----:B------:R-:W-:Y:S01]  /*16380*/  PRMT R13, R9, 0x7610, R13 ;  /* 0x00007610090d7816 */ /* 0x000fe2000000000d */
[----:B------:R0:W-:Y:S01]  /*16390*/  @P5 STG.E.U16 desc[UR36][R4.64+0xc2], R11 ;  /* 0x0000c20b04005986 */ /* 0x0001e2000c101524 */
[----:B------:R-:W-:-:S02]  /*163a0*/  ISETP.GT.AND P0, PT, R0, 0x68, P3 ;  /* 0x000000680000780c */ /* 0x000fc40001f04270 */
[----:B------:R-:W-:Y:S01]  /*163b0*/  F2FP.BF16.F32.PACK_AB R9, RZ, R3 ;  /* 0x00000003ff09723e */ /* 0x000fe200000010ff */
[----:B------:R1:W-:Y:S01]  /*163c0*/  @P1 STG.E.U16 desc[UR36][R6.64+0xc0], R12 ;  /* 0x0000c00c06001986 */ /* 0x0003e2000c101524 */
[----:B------:R-:W-:-:S03]  /*163d0*/  FMUL R3, R221, R2 ;  /* 0x00000002dd037220 */ /* 0x000fc60000400000 */
[----:B------:R-:W-:Y:S01]  /*163e0*/  @P4 STG.E.U16 desc[UR36][R6.64+0xc2], R13 ;  /* 0x0000c20d06004986 */ /* 0x000fe2000c101524 */
[----:B------:R-:W-:Y:S02]  /*163f0*/  ISETP.GT.AND P4, PT, R0, 0x69, P3 ;  /* 0x000000690000780c */ /* 0x000fe40001f84270 */
[----:B------:R-:W-:Y:S01]  /*16400*/  PRMT R14, R8, 0x7610, R14 ;  /* 0x00007610080e7816 */ /* 0x000fe2000000000e */
[-C--:B------:R-:W-:Y:S01]  /*16410*/  FMUL R8, R222, R2.reuse ;  /* 0x00000002de087220 */ /* 0x080fe20000400000 */
[----:B------:R-:W-:Y:S02]  /*16420*/  F2FP.BF16.F32.PACK_AB R3, RZ, R3 ;  /* 0x00000003ff03723e */ /* 0x000fe400000010ff */
[----:B------:R-:W-:Y:S01]  /*16430*/  ISETP.GT.AND P1, PT, R0, 0x68, P2 ;  /* 0x000000680000780c */ /* 0x000fe20001724270 */
[----:B------:R-:W-:Y:S01]  /*16440*/  @P0 STG.E.U16 desc[UR36][R4.64+0xd0], R14 ;  /* 0x0000d00e04000986 */ /* 0x000fe2000c101524 */
[----:B0-----:R-:W-:Y:S01]  /*16450*/  PRMT R11, R3, 0x7610, R11 ;  /* 0x00007610030b7816 */ /* 0x001fe2000000000b */
[----:B------:R-:W-:Y:S01]  /*16460*/  FMUL R3, R219, R2 ;  /* 0x00000002db037220 */ /* 0x000fe20000400000 */
[----:B------:R-:W-:Y:S01]  /*16470*/  F2FP.BF16.F32.PACK_AB R10, RZ, R8 ;  /* 0x00000008ff0a723e */ /* 0x000fe200000010ff */
[----:B------:R-:W-:Y:S01]  /*16480*/  FMUL R8, R220, R2 ;  /* 0x00000002dc087220 */ /* 0x000fe20000400000 */
[C---:B------:R-:W-:Y:S01]  /*16490*/  ISETP.GT.AND P0, PT, R0.reuse, 0x69, P2 ;  /* 0x000000690000780c */ /* 0x040fe20001704270 */
[----:B------:R0:W-:Y:S01]  /*164a0*/  @P4 STG.E.U16 desc[UR36][R4.64+0xd2], R9 ;  /* 0x0000d20904004986 */ /* 0x0001e2000c101524 */
[----:B------:R-:W-:-:S02]  /*164b0*/  ISETP.GT.AND P5, PT, R0, 0x70, P3 ;  /* 0x000000700000780c */ /* 0x000fc40001fa4270 */
[----:B------:R-:W-:-:S04]  /*164c0*/  F2FP.BF16.F32.PACK_AB R8, RZ, R8 ;  /* 0x00000008ff08723e */ /* 0x000fc800000010ff */
[----:B-1----:R-:W-:Y:S02]  /*164d0*/  PRMT R12, R8, 0x7610, R12 ;  /* 0x00007610080c7816 */ /* 0x002fe4000000000c */
[----:B0-----:R-:W-:Y:S01]  /*164e0*/  F2FP.BF16.F32.PACK_AB R9, RZ, R3 ;  /* 0x00000003ff09723e */ /* 0x001fe200000010ff */
[-C--:B------:R-:W-:Y:S01]  /*164f0*/  FMUL R3, R218, R2.reuse ;  /* 0x00000002da037220 */ /* 0x080fe20000400000 */
[----:B------:R-:W-:Y:S01]  /*16500*/  FMUL R8, R217, R2 ;  /* 0x00000002d9087220 */ /* 0x000fe20000400000 */
[----:B------:R0:W-:Y:S03]  /*16510*/  @P1 STG.E.U16 desc[UR36][R6.64+0xd0], R10 ;  /* 0x0000d00a06001986 */ /* 0x0001e6000c101524 */
[----:B------:R-:W-:Y:S01]  /*16520*/  F2FP.BF16.F32.PACK_AB R3, RZ, R3 ;  /* 0x00000003ff03723e */ /* 0x000fe200000010ff */
[----:B------:R1:W-:Y:S01]  /*16530*/  @P0 STG.E.U16 desc[UR36][R6.64+0xd2], R11 ;  /* 0x0000d20b06000986 */ /* 0x0003e2000c101524 */
[----:B------:R-:W-:-:S02]  /*16540*/  ISETP.GT.AND P1, PT, R0, 0x70, P2 ;  /* 0x000000700000780c */ /* 0x000fc40001724270 */
[----:B------:R-:W-:Y:S01]  /*16550*/  F2FP.BF16.F32.PACK_AB R8, RZ, R8 ;  /* 0x00000008ff08723e */ /* 0x000fe200000010ff */
[----:B------:R2:W-:Y:S01]  /*16560*/  @P5 STG.E.U16 desc[UR36][R4.64+0xe0], R12 ;  /* 0x0000e00c04005986 */ /* 0x0005e2000c101524 */
[----:B0-----:R-:W-:Y:S01]  /*16570*/  PRMT R10, R9, 0x7610, R10 ;  /* 0x00007610090a7816 */ /* 0x001fe2000000000a */
[-C--:B------:R-:W-:Y:S01]  /*16580*/  FMUL R9, R216, R2.reuse ;  /* 0x00000002d8097220 */ /* 0x080fe20000400000 */
[----:B-1----:R-:W-:Y:S01]  /*16590*/  PRMT R11, R3, 0x7610, R11 ;  /* 0x00007610030b7816 */ /* 0x002fe2000000000b */
[----:B------:R-:W-:-:S03]  /*165a0*/  FMUL R3, R215, R2 ;  /* 0x00000002d7037220 */ /* 0x000fc60000400000 */
[----:B------:R-:W-:Y:S02]  /*165b0*/  F2FP.BF16.F32.PACK_AB R9, RZ, R9 ;  /* 0x00000009ff09723e */ /* 0x000fe400000010ff */
[----:B--2---:R-:W-:Y:S02]  /*165c0*/  PRMT R12, R8, 0x7610, R12 ;  /* 0x00007610080c7816 */ /* 0x004fe4000000000c */
[----:B------:R-:W-:Y:S01]  /*165d0*/  F2FP.BF16.F32.PACK_AB R8, RZ, R3 ;  /* 0x00000003ff08723e */ /* 0x000fe200000010ff */
[----:B------:R-:W-:Y:S01]  /*165e0*/  FMUL R3, R214, R2 ;  /* 0x00000002d6037220 */ /* 0x000fe20000400000 */
[C---:B------:R-:W-:Y:S02]  /*165f0*/  ISETP.GT.AND P4, PT, R0.reuse, 0x71, P2 ;  /* 0x000000710000780c */ /* 0x040fe40001784270 */
[----:B------:R-:W-:Y:S01]  /*16600*/  ISETP.GT.AND P5, PT, R0, 0x78, P3 ;  /* 0x000000780000780c */ /* 0x000fe20001fa4270 */
[----:B------:R0:W-:Y:S01]  /*16610*/  @P6 STG.E.U16 desc[UR36][R4.64+0xe2], R10 ;  /* 0x0000e20a04006986 */ /* 0x0001e2000c101524 */
[----:B------:R-:W-:-:S02]  /*16620*/  PRMT R13, R9, 0x7610, R13 ;  /* 0x00007610090d7816 */ /* 0x000fc4000000000d */
[----:B------:R-:W-:Y:S01]  /*16630*/  F2FP.BF16.F32.PACK_AB R9, RZ, R3 ;  /* 0x00000003ff09723e */ /* 0x000fe200000010ff */
[----:B------:R1:W-:Y:S01]  /*16640*/  @P1 STG.E.U16 desc[UR36][R6.64+0xe0], R11 ;  /* 0x0000e00b06001986 */ /* 0x0003e2000c101524 */
[----:B------:R-:W-:Y:S01]  /*16650*/  ISETP.GT.AND P0, PT, R0, 0x79, P3 ;  /* 0x000000790000780c */ /* 0x000fe20001f04270 */
[-C--:B------:R-:W-:Y:S01]  /*16660*/  FMUL R3, R212, R2.reuse ;  /* 0x00000002d4037220 */ /* 0x080fe20000400000 */
[----:B------:R-:W-:Y:S02]  /*16670*/  ISETP.GT.AND P1, PT, R0, 0x78, P2 ;  /* 0x000000780000780c */ /* 0x000fe40001724270 */
[----:B------:R-:W-:Y:S01]  /*16680*/  PRMT R14, R8, 0x7610, R14 ;  /* 0x00007610080e7816 */ /* 0x000fe2000000000e */
[----:B------:R-:W-:Y:S01]  /*16690*/  FMUL R8, R213, R2 ;  /* 0x00000002d5087220 */ /* 0x000fe20000400000 */
[----:B------:R-:W-:Y:S01]  /*166a0*/  F2FP.BF16.F32.PACK_AB R3, RZ, R3 ;  /* 0x00000003ff03723e */ /* 0x000fe200000010ff */
[----:B------:R2:W-:Y:S01]  /*166b0*/  @P4 STG.E.U16 desc[UR36][R6.64+0xe2], R12 ;  /* 0x0000e20c06004986 */ /* 0x0005e2000c101524 */
[----:B------:R-:W-:-:S02]  /*166c0*/  ISETP.GT.AND P4, PT, R0, 0x79, P2 ;  /* 0x000000790000780c */ /* 0x000fc40001784270 */
[----:B0-----:R-:W-:Y:S01]  /*166d0*/  F2FP.BF16.F32.PACK_AB R10, RZ, R8 ;  /* 0x00000008ff0a723e */ /* 0x001fe200000010ff */
[----:B------:R-:W-:Y:S01]  /*166e0*/  @P5 STG.E.U16 desc[UR36][R4.64+0xf0], R13 ;  /* 0x0000f00d04005986 */ /* 0x000fe2000c101524 */
[----:B-1----:R-:W-:Y:S01]  /*166f0*/  PRMT R11, R3, 0x7610, R11 ;  /* 0x00007610030b7816 */ /* 0x002fe2000000000b */
[-C--:B------:R-:W-:Y:S01]  /*16700*/  FMUL R3, R210, R2.reuse ;  /* 0x00000002d2037220 */ /* 0x080fe20000400000 */
[----:B------:R-:W-:Y:S01]  /*16710*/  FMUL R8, R211, R2 ;  /* 0x00000002d3087220 */ /* 0x000fe20000400000 */
[C---:B------:R-:W-:Y:S01]  /*16720*/  ISETP.GT.AND P5, PT, R0.reuse, 0x80, P3 ;  /* 0x000000800000780c */ /* 0x040fe20001fa4270 */
[----:B------:R-:W-:Y:S01]  /*16730*/  @P0 STG.E.U16 desc[UR36][R4.64+0xf2], R14 ;  /* 0x0000f20e04000986 */ /* 0x000fe2000c101524 */
[----:B------:R-:W-:-:S03]  /*16740*/  ISETP.GT.AND P6, PT, R0, 0x81, P3 ;  /* 0x000000810000780c */ /* 0x000fc60001fc4270 */
[----:B------:R0:W-:Y:S01]  /*16750*/  @P1 STG.E.U16 desc[UR36][R6.64+0xf0], R9 ;  /* 0x0000f00906001986 */ /* 0x0001e2000c101524 */
[----:B------:R-:W-:-:S04]  /*16760*/  F2FP.BF16.F32.PACK_AB R8, RZ, R8 ;  /* 0x00000008ff08723e */ /* 0x000fc800000010ff */
[----:B--2---:R-:W-:Y:S01]  /*16770*/  PRMT R12, R8, 0x7610, R12 ;  /* 0x00007610080c7816 */ /* 0x004fe2000000000c */
[-C--:B------:R-:W-:Y:S01]  /*16780*/  FMUL R8, R208, R2.reuse ;  /* 0x00000002d0087220 */ /* 0x080fe20000400000 */
[----:B0-----:R-:W-:Y:S01]  /*16790*/  F2FP.BF16.F32.PACK_AB R9, RZ, R3 ;  /* 0x00000003ff09723e */ /* 0x001fe200000010ff */
[----:B------:R-:W-:Y:S01]  /*167a0*/  FMUL R3, R209, R2 ;  /* 0x00000002d1037220 */ /* 0x000fe20000400000 */
[----:B------:R0:W-:Y:S01]  /*167b0*/  @P4 STG.E.U16 desc[UR36][R6.64+0xf2], R10 ;  /* 0x0000f20a06004986 */ /* 0x0001e2000c101524 */
[----:B------:R-:W-:-:S03]  /*167c0*/  ISETP.GT.AND P0, PT, R0, 0x80, P2 ;  /* 0x000000800000780c */ /* 0x000fc60001704270 */
[----:B------:R-:W-:Y:S01]  /*167d0*/  F2FP.BF16.F32.PACK_AB R3, RZ, R3 ;  /* 0x00000003ff03723e */ /* 0x000fe200000010ff */
[----:B------:R1:W-:Y:S01]  /*167e0*/  @P5 STG.E.U16 desc[UR36][R4.64+0x100], R11 ;  /* 0x0001000b04005986 */ /* 0x0003e2000c101524 */
[----:B------:R-:W-:Y:S02]  /*167f0*/  ISETP.GT.AND P1, PT, R0, 0x81, P2 ;  /* 0x000000810000780c */ /* 0x000fe40001724270 */
[----:B------:R-:W-:Y:S01]  /*16800*/  F2FP.BF16.F32.PACK_AB R8, RZ, R8 ;  /* 0x00000008ff08723e */ /* 0x000fe200000010ff */
[----:B------:R2:W-:Y:S01]  /*16810*/  @P6 STG.E.U16 desc[UR36][R4.64+0x102], R12 ;  /* 0x0001020c04006986 */ /* 0x0005e2000c101524 */
[----:B0-----:R-:W-:Y:S01]  /*16820*/  PRMT R10, R9, 0x7610, R10 ;  /* 0x00007610090a7816 */ /* 0x001fe2000000000a */
[-C--:B------:R-:W-:Y:S01]  /*16830*/  FMUL R9, R207, R2.reuse ;  /* 0x00000002cf097220 */ /* 0x080fe20000400000 */
[----:B-1----:R-:W-:Y:S01]  /*16840*/  PRMT R11, R3, 0x7610, R11 ;  /* 0x00007610030b7816 */ /* 0x002fe2000000000b */
[----:B------:R-:W-:Y:S01]  /*16850*/  FMUL R3, R206, R2 ;  /* 0x00000002ce037220 */ /* 0x000fe20000400000 */
[----:B------:R-:W-:-:S02]  /*16860*/  ISETP.GT.AND P4, PT, R0, 0x88, P3 ;  /* 0x000000880000780c */ /* 0x000fc40001f84270 */
[----:B--2---:R-:W-:Y:S02]  /*16870*/  PRMT R12, R8, 0x7610, R12 ;  /* 0x00007610080c7816 */ /* 0x004fe4000000000c */
[----:B------:R-:W-:Y:S01]  /*16880*/  F2FP.BF16.F32.PACK_AB R8, RZ, R3 ;  /* 0x00000003ff08723e */ /* 0x000fe200000010ff */
[-C--:B------:R-:W-:Y:S01]  /*16890*/  FMUL R3, R205, R2.reuse ;  /* 0x00000002cd037220 */ /* 0x080fe20000400000 */
[----:B------:R-:W-:Y:S02]  /*168a0*/  F2FP.BF16.F32.PACK_AB R9, RZ, R9 ;  /* 0x00000009ff09723e */ /* 0x000fe400000010ff */
[C---:B------:R-:W-:Y:S01]  /*168b0*/  ISETP.GT.AND P5, PT, R0.reuse, 0x89, P3 ;  /* 0x000000890000780c */ /* 0x040fe20001fa4270 */
[----:B------:R0:W-:Y:S01]  /*168c0*/  @P0 STG.E.U16 desc[UR36][R6.64+0x100], R10 ;  /* 0x0001000a06000986 */ /* 0x0001e2000c101524 */
[----:B------:R-:W-:Y:S02]  /*168d0*/  PRMT R13, R9, 0x7610, R13 ;  /* 0x00007610090d7816 */ /* 0x000fe4000000000d */
[----:B------:R-:W-:Y:S01]  /*168e0*/  F2FP.BF16.F32.PACK_AB R9, RZ, R3 ;  /* 0x00000003ff09723e */ /* 0x000fe200000010ff */
[----:B------:R1:W-:Y:S01]  /*168f0*/  @P1 STG.E.U16 desc[UR36][R6.64+0x102], R11 ;  /* 0x0001020b06001986 */ /* 0x0003e2000c101524 */
[C---:B------:R-:W-:Y:S01]  /*16900*/  ISETP.GT.AND P0, PT, R0.reuse, 0x88, P2 ;  /* 0x000000880000780c */ /* 0x040fe20001704270 */
[----:B------:R-:W-:Y:S01]  /*16910*/  FMUL R3, R203, R2 ;  /* 0x00000002cb037220 */ /* 0x000fe20000400000 */
[----:B------:R-:W-:-:S02]  /*16920*/  ISETP.GT.AND P1, PT, R0, 0x89, P2 ;  /* 0x000000890000780c */ /* 0x000fc40001724270 */
[----:B------:R-:W-:Y:S01]  /*16930*/  PRMT R14, R8, 0x7610, R14 ;  /* 0x00007610080e7816 */ /* 0x000fe2000000000e */
[----:B------:R-:W-:Y:S01]  /*16940*/  FMUL R8, R204, R2 ;  /* 0x00000002cc087220 */ /* 0x000fe20000400000 */
[----:B------:R-:W-:Y:S01]  /*16950*/  F2FP.BF16.F32.PACK_AB R3, RZ, R3 ;  /* 0x00000003ff03723e */ /* 0x000fe200000010ff */
[----:B------:R2:W-:Y:S01]  /*16960*/  @P4 STG.E.U16 desc[UR36][R4.64+0x110], R12 ;  /* 0x0001100c04004986 */ /* 0x0005e2000c101524 */
[----:B------:R-:W-:Y:S02]  /*16970*/  ISETP.GT.AND P4, PT, R0, 0x90, P3 ;  /* 0x000000900000780c */ /* 0x000fe40001f84270 */
        /* <DEDUP_REMOVED lines=9> */
[----:B------:R-:W-:Y:S02]  /*16a10*/  F2FP.BF16.F32.PACK_AB R8, RZ, R8 ;  /* 0x00000008ff08723e */ /* 0x000fe400000010ff */
[----:B------:R-:W-:Y:S01]  /*16a20*/  ISETP.GT.AND P1, PT, R0, 0x91, P2 ;  /* 0x000000910000780c */ /* 0x000fe20001724270 */
[----:B------:R1:W-:Y:S01]  /*16a30*/  @P4 STG.E.U16 desc[UR36][R4.64+0x120], R10 ;  /* 0x0001200a04004986 */ /* 0x0003e2000c101524 */
[----:B--2---:R-:W-:Y:S01]  /*16a40*/  PRMT R12, R8, 0x7610, R12 ;  /* 0x00007610080c7816 */ /* 0x004fe2000000000c */
[-C--:B------:R-:W-:Y:S01]  /*16a50*/  FMUL R8, R199, R2.reuse ;  /* 0x00000002c7087220 */ /* 0x080fe20000400000 */
[----:B0-----:R-:W-:Y:S01]  /*16a60*/  F2FP.BF16.F32.PACK_AB R9, RZ, R3 ;  /* 0x00000003ff09723e */ /* 0x001fe200000010ff */
[----:B------:R-:W-:Y:S01]  /*16a70*/  FMUL R3, R200, R2 ;  /* 0x00000002c8037220 */ /* 0x000fe20000400000 */
[----:B------:R-:W-:Y:S01]  /*16a80*/  ISETP.GT.AND P4, PT, R0, 0x98, P3 ;  /* 0x000000980000780c */ /* 0x000fe20001f84270 */
[----:B------:R0:W-:Y:S03]  /*16a90*/  @P5 STG.E.U16 desc[UR36][R4.64+0x122], R11 ;  /* 0x0001220b04005986 */ /* 0x0001e6000c101524 */
[----:B------:R-:W-:-:S02]  /*16aa0*/  F2FP.BF16.F32.PACK_AB R3, RZ, R3 ;  /* 0x00000003ff03723e */ /* 0x000fc400000010ff */
[----:B-1----:R-:W-:Y:S01]  /*16ab0*/  PRMT R10, R9, 0x7610, R10 ;  /* 0x00007610090a7816 */ /* 0x002fe2000000000a */
[----:B------:R-:W-:Y:S01]  /*16ac0*/  FMUL R9, R198, R2 ;  /* 0x00000002c6097220 */ /* 0x000fe20000400000 */
[----:B------:R-:W-:Y:S01]  /*16ad0*/  F2FP.BF16.F32.PACK_AB R8, RZ, R8 ;  /* 0x00000008ff08723e */ /* 0x000fe200000010ff */
[----:B------:R1:W-:Y:S01]  /*16ae0*/  @P0 STG.E.U16 desc[UR36][R6.64+0x120], R12 ;  /* 0x0001200c06000986 */ /* 0x0003e2000c101524 */
[----:B0-----:R-:W-:Y:S01]  /*16af0*/  PRMT R11, R3, 0x7610, R11 ;  /* 0x00007610030b7816 */ /* 0x001fe2000000000b */
[----:B------:R-:W-:Y:S01]  /*16b00*/  FMUL R3, R197, R2 ;  /* 0x00000002c5037220 */ /* 0x000fe20000400000 */
[C---:B------:R-:W-:Y:S01]  /*16b10*/  ISETP.GT.AND P5, PT, R0.reuse, 0x99, P3 ;  /* 0x000000990000780c */ /* 0x040fe20001fa4270 */
[----:B------:R0:W-:Y:S01]  /*16b20*/  @P1 STG.E.U16 desc[UR36][R6.64+0x122], R10 ;  /* 0x0001220a06001986 */ /* 0x0001e2000c101524 */
[----:B------:R-:W-:Y:S02]  /*16b30*/  ISETP.GT.AND P1, PT, R0, 0x98, P2 ;  /* 0x000000980000780c */ /* 0x000fe40001724270 */
[----:B------:R-:W-:-:S02]  /*16b40*/  F2FP.BF16.F32.PACK_AB R9, RZ, R9 ;  /* 0x00000009ff09723e */ /* 0x000fc400000010ff */
[----:B-1----:R-:W-:Y:S02]  /*16b50*/  PRMT R12, R8, 0x7610, R12 ;  /* 0x00007610080c7816 */ /* 0x002fe4000000000c */
[----:B------:R-:W-:Y:S01]  /*16b60*/  F2FP.BF16.F32.PACK_AB R8, RZ, R3 ;  /* 0x00000003ff08723e */ /* 0x000fe200000010ff */
[-C--:B------:R-:W-:Y:S01]  /*16b70*/  FMUL R3, R196, R2.reuse ;  /* 0x00000002c4037220 */ /* 0x080fe20000400000 */
[C---:B------:R-:W-:Y:S01]  /*16b80*/  ISETP.GT.AND P0, PT, R0.reuse, 0x99, P2 ;  /* 0x000000990000780c */ /* 0x040fe20001704270 */
[----:B------:R1:W-:Y:S01]  /*16b90*/  @P4 STG.E.U16 desc[UR36][R4.64+0x130], R11 ;  /* 0x0001300b04004986 */ /* 0x0003e2000c101524 */
[----:B------:R-:W-:Y:S02]  /*16ba0*/  ISETP.GT.AND P4, PT, R0, 0xa0, P3 ;  /* 0x000000a00000780c */ /* 0x000fe40001f84270 */
[----:B------:R-:W-:Y:S02]  /*16bb0*/  PRMT R13, R9, 0x7610, R13 ;  /* 0x00007610090d7816 */ /* 0x000fe4000000000d */
        /* <DEDUP_REMOVED lines=68> */
[----:B------:R-:W-:Y:S02]  /*17000*/  ISETP.GT.AND P1, PT, R0, 0xb8, P2 ;  /* 0x000000b80000780c */ /* 0x000fe40001724270 */
[----:B------:R-:W-:Y:S02]  /*17010*/  F2FP.BF16.F32.PACK_AB R8, RZ, R8 ;  /* 0x00000008ff08723e */ /* 0x000fe400000010ff */
[----:B0-----:R-:W-:Y:S01]  /*17020*/  PRMT R10, R9, 0x7610, R10 ;  /* 0x00007610090a7816 */ /* 0x001fe2000000000a */
[-C--:B------:R-:W-:Y:S01]  /*17030*/  FMUL R9, R180, R2.reuse ;  /* 0x00000002b4097220 */ /* 0x080fe20000400000 */
[----:B-1----:R-:W-:Y:S01]  /*17040*/  PRMT R11, R3, 0x7610, R11 ;  /* 0x00007610030b7816 */ /* 0x002fe2000000000b */
[----:B------:R-:W-:Y:S01]  /*17050*/  FMUL R3, R179, R2 ;  /* 0x00000002b3037220 */ /* 0x000fe20000400000 */
[----:B------:R0:W-:Y:S02]  /*17060*/  @P5 STG.E.U16 desc[UR36][R4.64+0x170], R12 ;  /* 0x0001700c04005986 */ /* 0x0001e4000c101524 */
[----:B------:R-:W-:-:S02]  /*17070*/  F2FP.BF16.F32.PACK_AB R9, RZ, R9 ;  /* 0x00000009ff09723e */ /* 0x000fc400000010ff */
[C---:B------:R-:W-:Y:S02]  /*17080*/  ISETP.GT.AND P4, PT, R0.reuse, 0xb9, P2 ;  /* 0x000000b90000780c */ /* 0x040fe40001784270 */
[----:B------:R-:W-:Y:S02]  /*17090*/  ISETP.GT.AND P5, PT, R0, 0xc0, P3 ;  /* 0x000000c00000780c */ /* 0x000fe40001fa4270 */
[----:B0-----:R-:W-:Y:S02]  /*170a0*/  PRMT R12, R8, 0x7610, R12 ;  /* 0x00007610080c7816 */ /* 0x001fe4000000000c */
[----:B------:R-:W-:Y:S01]  /*170b0*/  F2FP.BF16.F32.PACK_AB R8, RZ, R3 ;  /* 0x00000003ff08723e */ /* 0x000fe200000010ff */
[----:B------:R-:W-:Y:S01]  /*170c0*/  FMUL R3, R178, R2 ;  /* 0x00000002b2037220 */ /* 0x000fe20000400000 */
[----:B------:R-:W-:Y:S01]  /*170d0*/  PRMT R13, R9, 0x7610, R13 ;  /* 0x00007610090d7816 */ /* 0x000fe2000000000d */
[----:B------:R0:W-:Y:S01]  /*170e0*/  @P6 STG.E.U16 desc[UR36][R4.64+0x172], R10 ;  /* 0x0001720a04006986 */ /* 0x0001e2000c101524 */
[----:B------:R-:W-:-:S02]  /*170f0*/  ISETP.GT.AND P0, PT, R0, 0xc1, P3 ;  /* 0x000000c10000780c */ /* 0x000fc40001f04270 */
[----:B------:R-:W-:Y:S01]  /*17100*/  F2FP.BF16.F32.PACK_AB R9, RZ, R3 ;  /* 0x00000003ff09723e */ /* 0x000fe200000010ff */
[----:B------:R1:W-:Y:S01]  /*17110*/  @P1 STG.E.U16 desc[UR36][R6.64+0x170], R11 ;  /* 0x0001700b06001986 */ /* 0x0003e2000c101524 */
[-C--:B------:R-:W-:Y:S01]  /*17120*/  FMUL R3, R176, R2.reuse ;  /* 0x00000002b0037220 */ /* 0x080fe20000400000 */
[----:B------:R-:W-:Y:S02]  /*17130*/  ISETP.GT.AND P1, PT, R0, 0xc0, P2 ;  /* 0x000000c00000780c */ /* 0x000fe40001724270 */
        /* <DEDUP_REMOVED lines=40> */
[C---:B------:R-:W-:Y:S01]  /*173c0*/  ISETP.GT.AND P0, PT, R0.reuse, 0xd0, P2 ;  /* 0x000000d00000780c */ /* 0x040fe20001704270 */
        /* <DEDUP_REMOVED lines=11> */
[----:B------:R-:W-:Y:S01]  /*17480*/  ISETP.GT.AND P5, PT, R0, 0xd9, P3 ;  /* 0x000000d90000780c */ /* 0x000fe20001fa4270 */
[----:B------:R-:W-:Y:S01]  /*17490*/  FMUL R8, R166, R2 ;  /* 0x00000002a6087220 */ /* 0x000fe20000400000 */
[----:B------:R-:W-:Y:S01]  /*174a0*/  @P0 STG.E.U16 desc[UR36][R6.64+0x1a0], R14 ;  /* 0x0001a00e06000986 */ /* 0x000fe2000c101524 */
[----:B------:R-:W-:-:S03]  /*174b0*/  ISETP.GT.AND P0, PT, R0, 0xd8, P2 ;  /* 0x000000d80000780c */ /* 0x000fc60001704270 */
[----:B------:R0:W-:Y:S01]  /*174c0*/  @P1 STG.E.U16 desc[UR36][R6.64+0x1a2], R9 ;  /* 0x0001a20906001986 */ /* 0x0001e2000c101524 */
[----:B------:R-:W-:Y:S02]  /*174d0*/  F2FP.BF16.F32.PACK_AB R8, RZ, R8 ;  /* 0x00000008ff08723e */ /* 0x000fe400000010ff */
[----:B------:R-:W-:Y:S02]  /*174e0*/  ISETP.GT.AND P1, PT, R0, 0xd9, P2 ;  /* 0x000000d90000780c */ /* 0x000fe40001724270 */
        /* <DEDUP_REMOVED lines=16> */
[----:B------:R1:W-:Y:S01]  /*175f0*/  @P1 STG.E.U16 desc[UR36][R6.64+0x1b2], R10 ;  /* 0x0001b20a06001986 */ /* 0x0003e2000c101524 */
[----:B------:R-:W-:Y:S02]  /*17600*/  ISETP.GT.AND P1, PT, R0, 0xe0, P2 ;  /* 0x000000e00000780c */ /* 0x000fe40001724270 */
[----:B0-----:R-:W-:Y:S02]  /*17610*/  PRMT R12, R8, 0x7610, R12 ;  /* 0x00007610080c7816 */ /* 0x001fe4000000000c */
[----:B------:R-:W-:Y:S01]  /*17620*/  F2FP.BF16.F32.PACK_AB R8, RZ, R3 ;  /* 0x00000003ff08723e */ /* 0x000fe200000010ff */
[-C--:B------:R-:W-:Y:S01]  /*17630*/  FMUL R3, R160, R2.reuse ;  /* 0x00000002a0037220 */ /* 0x080fe20000400000 */
[----:B------:R-:W-:Y:S01]  /*17640*/  ISETP.GT.AND P0, PT, R0, 0xe1, P2 ;  /* 0x000000e10000780c */ /* 0x000fe20001704270 */
[----:B------:R0:W-:Y:S01]  /*17650*/  @P4 STG.E.U16 desc[UR36][R4.64+0x1c0], R11 ;  /* 0x0001c00b04004986 */ /* 0x0001e2000c101524 */
[----:B-1----:R-:W-:Y:S02]  /*17660*/  PRMT R10, R9, 0x7610, R10 ;  /* 0x00007610090a7816 */ /* 0x002fe4000000000a */
[----:B------:R-:W-:Y:S01]  /*17670*/  PRMT R13, R8, 0x7610, R13 ;  /* 0x00007610080d7816 */ /* 0x000fe2000000000d */
[----:B------:R-:W-:Y:S01]  /*17680*/  @P5 STG.E.U16 desc[UR36][R4.64+0x1c2], R12 ;  /* 0x0001c20c04005986 */ /* 0x000fe2000c101524 */
[----:B------:R-:W-:Y:S01]  /*17690*/  FMUL R8, R159, R2 ;  /* 0x000000029f087220 */ /* 0x000fe20000400000 */
[----:B------:R-:W-:-:S02]  /*176a0*/  ISETP.GT.AND P4, PT, R0, 0xe8, P3 ;  /* 0x000000e80000780c */ /* 0x000fc40001f84270 */
[----:B------:R-:W-:Y:S01]  /*176b0*/  F2FP.BF16.F32.PACK_AB R9, RZ, R3 ;  /* 0x00000003ff09723e */ /* 0x000fe200000010ff */
[----:B------:R-:W-:Y:S01]  /*176c0*/  FMUL R3, R158, R2 ;  /* 0x000000029e037220 */ /* 0x000fe20000400000 */
[C---:B------:R-:W-:Y:S02]  /*176d0*/  ISETP.GT.AND P5, PT, R0.reuse, 0xe9, P3 ;  /* 0x000000e90000780c */ /* 0x040fe40001fa4270 */
[----:B------:R-:W-:Y:S02]  /*176e0*/  ISETP.GT.AND P6, PT, R0, 0xe8, P2 ;  /* 0x000000e80000780c */ /* 0x000fe400017c4270 */
[----:B------:R-:W-:Y:S01]  /*176f0*/  F2FP.BF16.F32.PACK_AB R8, RZ, R8 ;  /* 0x00000008ff08723e */ /* 0x000fe200000010ff */
[----:B------:R1:W-:Y:S01]  /*17700*/  @P1 STG.E.U16 desc[UR36][R6.64+0x1c0], R10 ;  /* 0x0001c00a06001986 */ /* 0x0003e2000c101524 */
[----:B------:R-:W-:Y:S02]  /*17710*/  F2FP.BF16.F32.PACK_AB R3, RZ, R3 ;  /* 0x00000003ff03723e */ /* 0x000fe400000010ff */
[----:B0-----:R-:W-:-:S02]  /*17720*/  PRMT R11, R8, 0x7610, R11 ;  /* 0x00007610080b7816 */ /* 0x001fc4000000000b */
[----:B------:R-:W-:Y:S01]  /*17730*/  PRMT R18, R3, 0x7610, R18 ;  /* 0x0000761003127816 */ /* 0x000fe20000000012 */
[----:B------:R0:W-:Y:S01]  /*17740*/  @P0 STG.E.U16 desc[UR36][R6.64+0x1c2], R13 ;  /* 0x0001c20d06000986 */ /* 0x0001e2000c101524 */
[----:B-1----:R-:W-:Y:S01]  /*17750*/  PRMT R10, R9, 0x7610, R10 ;  /* 0x00007610090a7816 */ /* 0x002fe2000000000a */
[----:B------:R-:W-:-:S04]  /*17760*/  FMUL R3, R157, R2 ;  /* 0x000000029d037220 */ /* 0x000fc80000400000 */
[----:B------:R-:W-:Y:S01]  /*17770*/  @P4 STG.E.U16 desc[UR36][R4.64+0x1d0], R10 ;  /* 0x0001d00a04004986 */ /* 0x000fe2000c101524 */
[----:B------:R-:W-:-:S03]  /*17780*/  ISETP.GT.AND P4, PT, R0, 0xe9, P2 ;  /* 0x000000e90000780c */ /* 0x000fc60001784270 */
[----:B------:R1:W-:Y:S01]  /*17790*/  @P5 STG.E.U16 desc[UR36][R4.64+0x1d2], R11 ;  /* 0x0001d20b04005986 */ /* 0x0003e2000c101524 */
[----:B------:R-:W-:-:S03]  /*177a0*/  ISETP.GT.AND P5, PT, R0, 0xf0, P3 ;  /* 0x000000f00000780c */ /* 0x000fc60001fa4270 */
[----:B------:R-:W-:Y:S01]  /*177b0*/  @P6 STG.E.U16 desc[UR36][R6.64+0x1d0], R18 ;  /* 0x0001d01206006986 */ /* 0x000fe2000c101524 */
[----:B------:R-:W-:Y:S01]  /*177c0*/  ISETP.GT.AND P6, PT, R0, 0xf1, P3 ;  /* 0x000000f10000780c */ /* 0x000fe20001fc4270 */
[-C--:B------:R-:W-:Y:S01]  /*177d0*/  FMUL R8, R156, R2.reuse ;  /* 0x000000029c087220 */ /* 0x080fe20000400000 */
[----:B------:R-:W-:Y:S01]  /*177e0*/  FMUL R9, R155, R2 ;  /* 0x000000029b097220 */ /* 0x000fe20000400000 */
[----:B0-----:R-:W-:-:S03]  /*177f0*/  F2FP.BF16.F32.PACK_AB R13, RZ, R3 ;  /* 0x00000003ff0d723e */ /* 0x001fc600000010ff */
[----:B------:R-:W-:Y:S02]  /*17800*/  F2FP.BF16.F32.PACK_AB R14, RZ, R8 ;  /* 0x00000008ff0e723e */ /* 0x000fe400000010ff */
[----:B------:R-:W-:Y:S01]  /*17810*/  F2FP.BF16.F32.PACK_AB R15, RZ, R9 ;  /* 0x00000009ff0f723e */ /* 0x000fe200000010ff */
[----:B------:R-:W-:Y:S01]  /*17820*/  @P4 STG.E.U16 desc[UR36][R6.64+0x1d2], R13 ;  /* 0x0001d20d06004986 */ /* 0x000fe2000c101524 */
[----:B------:R-:W-:-:S03]  /*17830*/  ISETP.GT.AND P4, PT, R0, 0xf1, P2 ;  /* 0x000000f10000780c */ /* 0x000fc60001784270 */
[----:B------:R-:W-:Y:S04]  /*17840*/  @P5 STG.E.U16 desc[UR36][R4.64+0x1e0], R14 ;  /* 0x0001e00e04005986 */ /* 0x000fe8000c101524 */
[----:B------:R-:W-:Y:S01]  /*17850*/  @P6 STG.E.U16 desc[UR36][R4.64+0x1e2], R15 ;  /* 0x0001e20f04006986 */ /* 0x000fe2000c101524 */
[----:B------:R-:W-:Y:S01]  /*17860*/  ISETP.GT.AND P6, PT, R0, 0xf0, P2 ;  /* 0x000000f00000780c */ /* 0x000fe200017c4270 */
[-C--:B-1----:R-:W-:Y:S01]  /*17870*/  FMUL R11, R154, R2.reuse ;  /* 0x000000029a0b7220 */ /* 0x082fe20000400000 */
[----:B------:R-:W-:-:S04]  /*17880*/  FMUL R12, R23, R2 ;  /* 0x00000002170c7220 */ /* 0x000fc80000400000 */
[----:B------:R-:W-:Y:S02]  /*17890*/  F2FP.BF16.F32.PACK_AB R11, RZ, R11 ;  /* 0x0000000bff0b723e */ /* 0x000fe400000010ff */
[----:B------:R-:W-:Y:S02]  /*178a0*/  F2FP.BF16.F32.PACK_AB R12, RZ, R12 ;  /* 0x0000000cff0c723e */ /* 0x000fe400000010ff */
[C---:B------:R-:W-:Y:S02]  /*178b0*/  ISETP.GT.AND P5, PT, R0.reuse, 0xf8, P3 ;  /* 0x000000f80000780c */ /* 0x040fe40001fa4270 */
[----:B------:R-:W-:Y:S01]  /*178c0*/  ISETP.GT.AND P3, PT, R0, 0xf9, P3 ;  /* 0x000000f90000780c */ /* 0x000fe20001f64270 */
[----:B------:R-:W-:Y:S01]  /*178d0*/  @P6 STG.E.U16 desc[UR36][R6.64+0x1e0], R11 ;  /* 0x0001e00b06006986 */ /* 0x000fe2000c101524 */
[----:B------:R-:W-:-:S03]  /*178e0*/  FMUL R10, R22, R2 ;  /* 0x00000002160a7220 */ /* 0x000fc60000400000 */
[----:B------:R0:W-:Y:S01]  /*178f0*/  @P4 STG.E.U16 desc[UR36][R6.64+0x1e2], R12 ;  /* 0x0001e20c06004986 */ /* 0x0001e2000c101524 */
[----:B------:R-:W-:Y:S01]  /*17900*/  ISETP.GT.AND P4, PT, R0, 0xf8, P2 ;  /* 0x000000f80000780c */ /* 0x000fe20001784270 */
[-C--:B------:R-:W-:Y:S01]  /*17910*/  FMUL R9, R21, R2.reuse ;  /* 0x0000000215097220 */ /* 0x080fe20000400000 */
[-C--:B------:R-:W-:Y:S01]  /*17920*/  FMUL R8, R19, R2.reuse ;  /* 0x0000000213087220 */ /* 0x080fe20000400000 */
[----:B------:R-:W-:Y:S01]  /*17930*/  FMUL R3, R20, R2 ;  /* 0x0000000214037220 */ /* 0x000fe20000400000 */
[----:B------:R-:W-:Y:S02]  /*17940*/  F2FP.BF16.F32.PACK_AB R10, RZ, R10 ;  /* 0x0000000aff0a723e */ /* 0x000fe400000010ff */
[----:B------:R-:W-:Y:S02]  /*17950*/  ISETP.GT.AND P2, PT, R0, 0xf9, P2 ;  /* 0x000000f90000780c */ /* 0x000fe40001744270 */
[----:B------:R-:W-:Y:S02]  /*17960*/  F2FP.BF16.F32.PACK_AB R9, RZ, R9 ;  /* 0x00000009ff09723e */ /* 0x000fe400000010ff */
[----:B------:R-:W-:-:S02]  /*17970*/  F2FP.BF16.F32.PACK_AB R8, RZ, R8 ;  /* 0x00000008ff08723e */ /* 0x000fc400000010ff */
[----:B------:R-:W-:Y:S01]  /*17980*/  F2FP.BF16.F32.PACK_AB R3, RZ, R3 ;  /* 0x00000003ff03723e */ /* 0x000fe200000010ff */
[----:B------:R-:W-:Y:S01]  /*17990*/  @P5 STG.E.U16 desc[UR36][R4.64+0x1f0], R10 ;  /* 0x0001f00a04005986 */ /* 0x000fe2000c101524 */
[----:B0-----:R-:W-:Y:S01]  /*179a0*/  PRMT R12, R8, 0x7610, R12 ;  /* 0x00007610080c7816 */ /* 0x001fe2000000000c */
[----:B------:R-:W-:Y:S01]  /*179b0*/  USHF.L.U32 UR12, UR8, 0x8, URZ ;  /* 0x00000008080c7899 */ /* 0x000fe2000800063f */
[----:B------:R-:W-:Y:S01]  /*179c0*/  PRMT R11, R3, 0x7610, R11 ;  /* 0x00007610030b7816 */ /* 0x000fe2000000000b */
[----:B------:R0:W-:Y:S01]  /*179d0*/  @P3 STG.E.U16 desc[UR36][R4.64+0x1f2], R9 ;  /* 0x0001f20904003986 */ /* 0x0001e2000c101524 */
[----:B------:R-:W-:Y:S01]  /*179e0*/  @P4 MOV R8, R6 ;  /* 0x0000000600084202 */ /* 0x000fe20000000f00 */
[----:B------:R-:W-:Y:S01]  /*179f0*/  USHF.L.U64.HI UR11, UR8, 0x8, UR9 ;  /* 0x00000008080b7899 */ /* 0x000fe20008010209 */
[----:B------:R-:W-:Y:S01]  /*17a00*/  ISETP.GT.AND P1, PT, R153, 0x80, PT ;  /* 0x000000809900780c */ /* 0x000fe20003f24270 */
[----:B------:R-:W-:Y:S02]  /*17a10*/  IMAD.U32 R3, RZ, RZ, UR12 ;  /* 0x0000000cff037e24 */ /* 0x000fe4000f8e00ff */
[----:B0-----:R-:W-:Y:S01]  /*17a20*/  @P4 IMAD.MOV.U32 R9, RZ, RZ, R7 ;  /* 0x000000ffff094224 */ /* 0x001fe200078e0007 */
[----:B------:R-:W-:-:S04]  /*17a30*/  ISETP.GT.AND P3, PT, R0, RZ, P1 ;  /* 0x000000ff0000720c */ /* 0x000fc80000f64270 */
[----:B------:R0:W-:Y:S01]  /*17a40*/  @P4 STG.E.U16 desc[UR36][R8.64+0x1f0], R11 ;  /* 0x0001f00b08004986 */ /* 0x0001e2000c101524 */
[----:B------:R-:W-:Y:S01]  /*17a50*/  ISETP.GT.AND P4, PT, R0, 0x1, P1 ;  /* 0x000000010000780c */ /* 0x000fe20000f84270 */
[-C--:B------:R-:W-:Y:S01]  /*17a60*/  FMUL R24, R24, R2.reuse ;  /* 0x0000000218187220 */ /* 0x080fe20000400000 */
[----:B------:R-:W-:Y:S01]  /*17a70*/  FMUL R25, R25, R2 ;  /* 0x0000000219197220 */ /* 0x000fe20000400000 */
[----:B0-----:R-:W-:Y:S01]  /*17a80*/  @P2 IMAD.MOV.U32 R8, RZ, RZ, R6 ;  /* 0x000000ffff082224 */ /* 0x001fe200078e0006 */
[----:B------:R-:W-:Y:S01]  /*17a90*/  @P2 MOV R9, R7 ;  /* 0x0000000700092202 */ /* 0x000fe20000000f00 */
[----:B------:R-:W-:-:S04]  /*17aa0*/  IMAD.U32 R7, RZ, RZ, UR11 ;  /* 0x0000000bff077e24 */ /* 0x000fc8000f8e00ff */
[----:B------:R0:W-:Y:S01]  /*17ab0*/  @P2 STG.E.U16 desc[UR36][R8.64+0x1f2], R12 ;  /* 0x0001f20c08002986 */ /* 0x0001e2000c101524 */
[C---:B------:R-:W-:Y:S02]  /*17ac0*/  IADD3 R6, P2, P6, R4.reuse, UR5, R3 ;  /* 0x0000000504067c10 */ /* 0x040fe4000fe5e003 */
[----:B------:R-:W-:Y:S02]  /*17ad0*/  IADD3 R4, P5, R4, UR12, RZ ;  /* 0x0000000c04047c10 */ /* 0x000fe4000ffbe0ff */
[----:B------:R-:W-:Y:S02]  /*17ae0*/  IADD3.X R7, R5, UR4, R7, P2, P6 ;  /* 0x0000000405077c10 */ /* 0x000fe400097ec407 */
[----:B------:R-:W-:Y:S02]  /*17af0*/  ISETP.GT.AND P0, PT, R153, 0x88, PT ;  /* 0x000000889900780c */ /* 0x000fe40003f04270 */
[----:B------:R-:W-:Y:S02]  /*17b00*/  F2FP.BF16.F32.PACK_AB R24, RZ, R24 ;  /* 0x00000018ff18723e */ /* 0x000fe400000010ff */
[----:B------:R-:W-:-:S02]  /*17b10*/  IADD3.X R5, R5, UR11, RZ, P5, !PT ;  /* 0x0000000b05057c10 */ /* 0x000fc4000affe4ff */
[----:B------:R-:W-:Y:S02]  /*17b20*/  F2FP.BF16.F32.PACK_AB R25, RZ, R25 ;  /* 0x00000019ff19723e */ /* 0x000fe400000010ff */
[C---:B------:R-:W-:Y:S01]  /*17b30*/  ISETP.GT.AND P2, PT, R0.reuse, RZ, P0 ;  /* 0x000000ff0000720c */ /* 0x040fe20000744270 */
[----:B------:R-:W-:Y:S01]  /*17b40*/  @P3 STG.E.U16 desc[UR36][R4.64], R24 ;  /* 0x0000001804003986 */ /* 0x000fe2000c101524 */
[----:B------:R-:W-:Y:S01]  /*17b50*/  ISETP.GT.AND P3, PT, R0, 0x1, P0 ;  /* 0x000000010000780c */ /* 0x000fe20000764270 */
[-C--:B------:R-:W-:Y:S02]  /*17b60*/  FMUL R26, R26, R2.reuse ;  /* 0x000000021a1a7220 */ /* 0x080fe40000400000 */
[----:B------:R-:W-:Y:S01]  /*17b70*/  @P4 STG.E.U16 desc[UR36][R4.64+0x2], R25 ;  /* 0x0000021904004986 */ /* 0x000fe2000c101524 */
[----:B------:R-:W-:Y:S01]  /*17b80*/  ISETP.GT.AND P4, PT, R0, 0x8, P1 ;  /* 0x000000080000780c */ /* 0x000fe20000f84270 */
[-C--:B------:R-:W-:Y:S01]  /*17b90*/  FMUL R27, R27, R2.reuse ;  /* 0x000000021b1b7220 */ /* 0x080fe20000400000 */
[----:B0-----:R-:W-:Y:S01]  /*17ba0*/  IADD3 R8, P5, R4, UR5, RZ ;  /* 0x0000000504087c10 */ /* 0x001fe2000ffbe0ff */
[----:B------:R-:W-:Y:S01]  /*17bb0*/  FMUL R28, R28, R2 ;  /* 0x000000021c1c7220 */ /* 0x000fe20000400000 */
[----:B------:R-:W-:-:S02]  /*17bc0*/  F2FP.BF16.F32.PACK_AB R26, RZ, R26 ;  /* 0x0000001aff1a723e */ /* 0x000fc400000010ff */
[----:B------:R-:W-:Y:S02]  /*17bd0*/  IADD3.X R9, R5, UR4, RZ, P5, !PT ;  /* 0x0000000405097c10 */ /* 0x000fe4000affe4ff */
[----:B------:R-:W-:Y:S02]  /*17be0*/  F2FP.BF16.F32.PACK_AB R27, RZ, R27 ;  /* 0x0000001bff1b723e */ /* 0x000fe400000010ff */
[----:B------:R-:W-:Y:S01]  /*17bf0*/  F2FP.BF16.F32.PACK_AB R28, RZ, R28 ;  /* 0x0000001cff1c723e */ /* 0x000fe200000010ff */
[----:B------:R-:W-:Y:S01]  /*17c00*/  @P2 STG.E.U16 desc[UR36][R8.64], R26 ;  /* 0x0000001a08002986 */ /* 0x000fe2000c101524 */
[C---:B------:R-:W-:Y:S02]  /*17c10*/  ISETP.GT.AND P5, PT, R0.reuse, 0x9, P1 ;  /* 0x000000090000780c */ /* 0x040fe40000fa4270 */
[C---:B------:R-:W-:Y:S01]  /*17c20*/  ISETP.GT.AND P2, PT, R0.reuse, 0x8, P0 ;  /* 0x000000080000780c */ /* 0x040fe20000744270 */
[----:B------:R-:W-:Y:S01]  /*17c30*/  @P3 STG.E.U16 desc[UR36][R8.64+0x2], R27 ;  /* 0x0000021b08003986 */ /* 0x000fe2000c101524 */
[-C--:B------:R-:W-:Y:S01]  /*17c40*/  FMUL R29, R29, R2.reuse ;  /* 0x000000021d1d7220 */ /* 0x080fe20000400000 */
[----:B------:R-:W-:Y:S01]  /*17c50*/  ISETP.GT.AND P3, PT, R0, 0x9, P0 ;  /* 0x000000090000780c */ /* 0x000fe20000764270 */
[-C--:B------:R-:W-:Y:S01]  /*17c60*/  FMUL R30, R30, R2.reuse ;  /* 0x000000021e1e7220 */ /* 0x080fe20000400000 */
[----:B------:R-:W-:Y:S01]  /*17c70*/  @P4 STG.E.U16 desc[UR36][R4.64+0x10], R28 ;  /* 0x0000101c04004986 */ /* 0x000fe2000c101524 */
[----:B------:R-:W-:Y:S01]  /*17c80*/  ISETP.GT.AND P4, PT, R0, 0x10, P1 ;  /* 0x000000100000780c */ /* 0x000fe20000f84270 */
[-C--:B------:R-:W-:Y:S01]  /*17c90*/  FMUL R31, R31, R2.reuse ;  /* 0x000000021f1f7220 */ /* 0x080fe20000400000 */
[----:B------:R-:W-:Y:S01]  /*17ca0*/  IADD3 R10, P6, R4, UR5, RZ ;  /* 0x00000005040a7c10 */ /* 0x000fe2000ffde0ff */
[----:B------:R-:W-:Y:S01]  /*17cb0*/  FMUL R32, R32, R2 ;  /* 0x0000000220207220 */ /* 0x000fe20000400000 */
[----:B------:R-:W-:-:S02]  /*17cc0*/  F2FP.BF16.F32.PACK_AB R29, RZ, R29 ;  /* 0x0000001dff1d723e */ /* 0x000fc400000010ff */
[----:B------:R-:W-:Y:S02]  /*17cd0*/  F2FP.BF16.F32.PACK_AB R30, RZ, R30 ;  /* 0x0000001eff1e723e */ /* 0x000fe400000010ff */
[----:B------:R-:W-:Y:S02]  /*17ce0*/  IADD3.X R11, R5, UR4, RZ, P6, !PT ;  /* 0x00000004050b7c10 */ /* 0x000fe4000b7fe4ff */
[----:B------:R-:W-:Y:S01]  /*17cf0*/  F2FP.BF16.F32.PACK_AB R31, RZ, R31 ;  /* 0x0000001fff1f723e */ /* 0x000fe200000010ff */
[----:B------:R-:W-:Y:S01]  /*17d00*/  @P5 STG.E.U16 desc[UR36][R4.64+0x12], R29 ;  /* 0x0000121d04005986 */ /* 0x000fe2000c101524 */
[----:B------:R-:W-:Y:S02]  /*17d10*/  F2FP.BF16.F32.PACK_AB R32, RZ, R32 ;  /* 0x00000020ff20723e */ /* 0x000fe400000010ff */
[C---:B------:R-:W-:Y:S01]  /*17d20*/  ISETP.GT.AND P5, PT, R0.reuse, 0x11, P1 ;  /* 0x000000110000780c */ /* 0x040fe20000fa4270 */
[----:B------:R-:W-:Y:S01]  /*17d30*/  @P2 STG.E.U16 desc[UR36][R10.64+0x10], R30 ;  /* 0x0000101e0a002986 */ /* 0x000fe2000c101524 */
[----:B------:R-:W-:Y:S01]  /*17d40*/  ISETP.GT.AND P2, PT, R0, 0x10, P0 ;  /* 0x000000100000780c */ /* 0x000fe20000744270 */
[----:B------:R-:W-:-:S02]  /*17d50*/  FMUL R33, R33, R2 ;  /* 0x0000000221217220 */ /* 0x000fc40000400000 */
[----:B------:R-:W-:Y:S01]  /*17d60*/  @P3 STG.E.U16 desc[UR36][R6.64+0x12], R31 ;  /* 0x0000121f06003986 */ /* 0x000fe2000c101524 */
[----:B------:R-:W-:Y:S01]  /*17d70*/  ISETP.GT.AND P3, PT, R0, 0x11, P0 ;  /* 0x000000110000780c */ /* 0x000fe20000764270 */
[-C--:B------:R-:W-:Y:S02]  /*17d80*/  FMUL R34, R34, R2.reuse ;  /* 0x0000000222227220 */ /* 0x080fe40000400000 */
[----:B------:R-:W-:Y:S01]  /*17d90*/  @P4 STG.E.U16 desc[UR36][R4.64+0x20], R32 ;  /* 0x0000202004004986 */ /* 0x000fe2000c101524 */
[----:B------:R-:W-:Y:S01]  /*17da0*/  ISETP.GT.AND P4, PT, R0, 0x18, P1 ;  /* 0x000000180000780c */ /* 0x000fe20000f84270 */
[-C--:B------:R-:W-:Y:S01]  /*17db0*/  FMUL R35, R35, R2.reuse ;  /* 0x0000000223237220 */ /* 0x080fe20000400000 */
[----:B------:R-:W-:Y:S01]  /*17dc0*/  FMUL R36, R36, R2 ;  /* 0x0000000224247220 */ /* 0x000fe20000400000 */
[----:B------:R-:W-:Y:S02]  /*17dd0*/  F2FP.BF16.F32.PACK_AB R33, RZ, R33 ;  /* 0x00000021ff21723e */ /* 0x000fe400000010ff */
[----:B------:R-:W-:-:S02]  /*17de0*/  F2FP.BF16.F32.PACK_AB R34, RZ, R34 ;  /* 0x00000022ff22723e */ /* 0x000fc400000010ff */
[----:B------:R-:W-:Y:S01]  /*17df0*/  F2FP.BF16.F32.PACK_AB R35, RZ, R35 ;  /* 0x00000023ff23723e */ /* 0x000fe200000010ff */
[----:B------:R-:W-:Y:S01]  /*17e00*/  @P5 STG.E.U16 desc[UR36][R4.64+0x22], R33 ;  /* 0x0000222104005986 */ /* 0x000fe2000c101524 */
[----:B------:R-:W-:Y:S02]  /*17e10*/  F2FP.BF16.F32.PACK_AB R36, RZ, R36 ;  /* 0x00000024ff24723e */ /* 0x000fe400000010ff */
[C---:B------:R-:W-:Y:S01]  /*17e20*/  ISETP.GT.AND P5, PT, R0.reuse, 0x19, P1 ;  /* 0x000000190000780c */ /* 0x040fe20000fa4270 */
[----:B------:R-:W-:Y:S01]  /*17e30*/  @P2 STG.E.U16 desc[UR36][R6.64+0x20], R34 ;  /* 0x0000202206002986 */ /* 0x000fe2000c101524 */
[C---:B------:R-:W-:Y:S01]  /*17e40*/  ISETP.GT.AND P2, PT, R0.reuse, 0x18, P0 ;  /* 0x000000180000780c */ /* 0x040fe20000744270 */
[-C--:B------:R-:W-:Y:S02]  /*17e50*/  FMUL R37, R37, R2.reuse ;  /* 0x0000000225257220 */ /* 0x080fe40000400000 */
[----:B------:R-:W-:Y:S01]  /*17e60*/  @P3 STG.E.U16 desc[UR36][R6.64+0x22], R35 ;  /* 0x0000222306003986 */ /* 0x000fe2000c101524 */
[----:B------:R-:W-:Y:S01]  /*17e70*/  ISETP.GT.AND P3, PT, R0, 0x19, P0 ;  /* 0x000000190000780c */ /* 0x000fe20000764270 */
[----:B------:R-:W-:-:S02]  /*17e80*/  FMUL R38, R38, R2 ;  /* 0x0000000226267220 */ /* 0x000fc40000400000 */
[----:B------:R-:W-:Y:S01]  /*17e90*/  @P4 STG.E.U16 desc[UR36][R4.64+0x30], R36 ;  /* 0x0000302404004986 */ /* 0x000fe2000c101524 */
[----:B------:R-:W-:Y:S01]  /*17ea0*/  ISETP.GT.AND P4, PT, R0, 0x20, P1 ;  /* 0x000000200000780c */ /* 0x000fe20000f84270 */
[-C--:B------:R-:W-:Y:S01]  /*17eb0*/  FMUL R39, R39, R2.reuse ;  /* 0x0000000227277220 */ /* 0x080fe20000400000 */
[----:B------:R-:W-:Y:S01]  /*17ec0*/  FMUL R40, R40, R2 ;  /* 0x0000000228287220 */ /* 0x000fe20000400000 */
[----:B------:R-:W-:Y:S02]  /*17ed0*/  F2FP.BF16.F32.PACK_AB R37, RZ, R37 ;  /* 0x00000025ff25723e */ /* 0x000fe400000010ff */
[----:B------:R-:W-:Y:S02]  /*17ee0*/  F2FP.BF16.F32.PACK_AB R38, RZ, R38 ;  /* 0x00000026ff26723e */ /* 0x000fe400000010ff */
[----:B------:R-:W-:Y:S01]  /*17ef0*/  F2FP.BF16.F32.PACK_AB R39, RZ, R39 ;  /* 0x00000027ff27723e */ /* 0x000fe200000010ff */
[----:B------:R-:W-:Y:S01]  /*17f00*/  @P5 STG.E.U16 desc[UR36][R4.64+0x32], R37 ;  /* 0x0000322504005986 */ /* 0x000fe2000c101524 */
[----:B------:R-:W-:-:S02]  /*17f10*/  F2FP.BF16.F32.PACK_AB R40, RZ, R40 ;  /* 0x00000028ff28723e */ /* 0x000fc400000010ff */
[C---:B------:R-:W-:Y:S01]  /*17f20*/  ISETP.GT.AND P5, PT, R0.reuse, 0x21, P1 ;  /* 0x000000210000780c */ /* 0x040fe20000fa4270 */
[----:B------:R-:W-:Y:S01]  /*17f30*/  @P2 STG.E.U16 desc[UR36][R6.64+0x30], R38 ;  /* 0x0000302606002986 */ /* 0x000fe2000c101524 */
[C---:B------:R-:W-:Y:S01]  /*17f40*/  ISETP.GT.AND P2, PT, R0.reuse, 0x20, P0 ;  /* 0x000000200000780c */ /* 0x040fe20000744270 */
[-C--:B------:R-:W-:Y:S02]  /*17f50*/  FMUL R41, R41, R2.reuse ;  /* 0x0000000229297220 */ /* 0x080fe40000400000 */
[----:B------:R-:W-:Y:S01]  /*17f60*/  @P3 STG.E.U16 desc[UR36][R6.64+0x32], R39 ;  /* 0x0000322706003986 */ /* 0x000fe2000c101524 */
[----:B------:R-:W-:Y:S01]  /*17f70*/  ISETP.GT.AND P3, PT, R0, 0x21, P0 ;  /* 0x000000210000780c */ /* 0x000fe20000764270 */
[-C--:B------:R-:W-:Y:S02]  /*17f80*/  FMUL R42, R42, R2.reuse ;  /* 0x000000022a2a7220 */ /* 0x080fe40000400000 */
[----:B------:R-:W-:Y:S01]  /*17f90*/  @P4 STG.E.U16 desc[UR36][R4.64+0x40], R40 ;  /* 0x0000402804004986 */ /* 0x000fe2000c101524 */
[----:B------:R-:W-:Y:S01]  /*17fa0*/  ISETP.GT.AND P4, PT, R0, 0x28, P1 ;  /* 0x000000280000780c */ /* 0x000fe20000f84270 */
[-C--:B------:R-:W-:Y:S01]  /*17fb0*/  FMUL R43, R43, R2.reuse ;  /* 0x000000022b2b7220 */ /* 0x080fe20000400000 */
[----:B------:R-:W-:Y:S01]  /*17fc0*/  FMUL R44, R44, R2 ;  /* 0x000000022c2c7220 */ /* 0x000fe20000400000 */
[----:B------:R-:W-:-:S02]  /*17fd0*/  F2FP.BF16.F32.PACK_AB R41, RZ, R41 ;  /* 0x00000029ff29723e */ /* 0x000fc400000010ff */
[----:B------:R-:W-:Y:S02]  /*17fe0*/  F2FP.BF16.F32.PACK_AB R42, RZ, R42 ;  /* 0x0000002aff2a723e */ /* 0x000fe400000010ff */
        /* <DEDUP_REMOVED lines=357> */
[----:B------:R-:W-:Y:S01]  /*19640*/  ISETP.GT.AND P2, PT, R0, 0xd8, P0 ;  /* 0x000000d80000780c */ /* 0x000fe20000744270 */
[-C--:B------:R-:W-:Y:S02]  /*19650*/  FMUL R133, R133, R2.reuse ;  /* 0x0000000285857220 */ /* 0x080fe40000400000 */
[----:B------:R-:W-:Y:S01]  /*19660*/  @P3 STG.E.U16 desc[UR36][R6.64+0x1a2], R131 ;  /* 0x0001a28306003986 */ /* 0x000fe2000c101524 */
[----:B------:R-:W-:-:S03]  /*19670*/  FMUL R134, R134, R2 ;  /* 0x0000000286867220 */ /* 0x000fc60000400000 */
[----:B------:R-:W-:Y:S01]  /*19680*/  @P4 STG.E.U16 desc[UR36][R4.64+0x1b0], R132 ;  /* 0x0001b08404004986 */ /* 0x000fe2000c101524 */
[C---:B------:R-:W-:Y:S01]  /*19690*/  ISETP.GT.AND P4, PT, R0.reuse, 0xd9, P0 ;  /* 0x000000d90000780c */ /* 0x040fe20000784270 */
[----:B------:R-:W-:Y:S01]  /*196a0*/  FMUL R135, R135, R2 ;  /* 0x0000000287877220 */ /* 0x000fe20000400000 */
[----:B------:R-:W-:Y:S02]  /*196b0*/  F2FP.BF16.F32.PACK_AB R133, RZ, R133 ;  /* 0x00000085ff85723e */ /* 0x000fe400000010ff */
[----:B------:R-:W-:Y:S02]  /*196c0*/  F2FP.BF16.F32.PACK_AB R134, RZ, R134 ;  /* 0x00000086ff86723e */ /* 0x000fe400000010ff */
[----:B------:R-:W-:Y:S01]  /*196d0*/  F2FP.BF16.F32.PACK_AB R135, RZ, R135 ;  /* 0x00000087ff87723e */ /* 0x000fe200000010ff */
[----:B------:R-:W-:Y:S01]  /*196e0*/  @P5 STG.E.U16 desc[UR36][R4.64+0x1b2], R133 ;  /* 0x0001b28504005986 */ /* 0x000fe2000c101524 */
[----:B------:R-:W-:-:S03]  /*196f0*/  ISETP.GT.AND P5, PT, R0, 0xe0, P1 ;  /* 0x000000e00000780c */ /* 0x000fc60000fa4270 */
[----:B------:R-:W-:Y:S01]  /*19700*/  @P2 STG.E.U16 desc[UR36][R6.64+0x1b0], R134 ;  /* 0x0001b08606002986 */ /* 0x000fe2000c101524 */
[----:B------:R-:W-:Y:S01]  /*19710*/  ISETP.GT.AND P2, PT, R0, 0xe1, P1 ;  /* 0x000000e10000780c */ /* 0x000fe20000f44270 */
[-C--:B------:R-:W-:Y:S01]  /*19720*/  FMUL R136, R136, R2.reuse ;  /* 0x0000000288887220 */ /* 0x080fe20000400000 */
[C---:B------:R-:W-:Y:S01]  /*19730*/  ISETP.GT.AND P3, PT, R0.reuse, 0xe0, P0 ;  /* 0x000000e00000780c */ /* 0x040fe20000764270 */
[----:B------:R-:W-:Y:S01]  /*19740*/  @P4 STG.E.U16 desc[UR36][R6.64+0x1b2], R135 ;  /* 0x0001b28706004986 */ /* 0x000fe2000c101524 */
[-C--:B------:R-:W-:Y:S01]  /*19750*/  FMUL R137, R137, R2.reuse ;  /* 0x0000000289897220 */ /* 0x080fe20000400000 */
[----:B------:R-:W-:Y:S01]  /*19760*/  ISETP.GT.AND P4, PT, R0, 0xe1, P0 ;  /* 0x000000e10000780c */ /* 0x000fe20000784270 */
[-C--:B------:R-:W-:Y:S01]  /*19770*/  FMUL R138, R138, R2.reuse ;  /* 0x000000028a8a7220 */ /* 0x080fe20000400000 */
[----:B------:R-:W-:Y:S01]  /*19780*/  FMUL R139, R139, R2 ;  /* 0x000000028b8b7220 */ /* 0x000fe20000400000 */
[----:B------:R-:W-:Y:S02]  /*19790*/  F2FP.BF16.F32.PACK_AB R136, RZ, R136 ;  /* 0x00000088ff88723e */ /* 0x000fe400000010ff */
[----:B------:R-:W-:-:S02]  /*197a0*/  F2FP.BF16.F32.PACK_AB R137, RZ, R137 ;  /* 0x00000089ff89723e */ /* 0x000fc400000010ff */
[----:B------:R-:W-:Y:S02]  /*197b0*/  F2FP.BF16.F32.PACK_AB R138, RZ, R138 ;  /* 0x0000008aff8a723e */ /* 0x000fe400000010ff */
[----:B------:R-:W-:Y:S01]  /*197c0*/  F2FP.BF16.F32.PACK_AB R139, RZ, R139 ;  /* 0x0000008bff8b723e */ /* 0x000fe200000010ff */
[----:B------:R-:W-:Y:S01]  /*197d0*/  @P5 STG.E.U16 desc[UR36][R4.64+0x1c0], R136 ;  /* 0x0001c08804005986 */ /* 0x000fe2000c101524 */
[----:B------:R-:W-:-:S03]  /*197e0*/  ISETP.GT.AND P5, PT, R0, 0xe9, P1 ;  /* 0x000000e90000780c */ /* 0x000fc60000fa4270 */
[----:B------:R-:W-:Y:S01]  /*197f0*/  @P2 STG.E.U16 desc[UR36][R4.64+0x1c2], R137 ;  /* 0x0001c28904002986 */ /* 0x000fe2000c101524 */
[C---:B------:R-:W-:Y:S02]  /*19800*/  ISETP.GT.AND P2, PT, R0.reuse, 0xe8, P1 ;  /* 0x000000e80000780c */ /* 0x040fe40000f44270 */
[C---:B------:R-:W-:Y:S01]  /*19810*/  ISETP.GT.AND P6, PT, R0.reuse, 0xe8, P0 ;  /* 0x000000e80000780c */ /* 0x040fe200007c4270 */
[----:B------:R-:W-:Y:S01]  /*19820*/  @P3 STG.E.U16 desc[UR36][R6.64+0x1c0], R138 ;  /* 0x0001c08a06003986 */ /* 0x000fe2000c101524 */
[----:B------:R-:W-:Y:S01]  /*19830*/  ISETP.GT.AND P3, PT, R0, 0xe9, P0 ;  /* 0x000000e90000780c */ /* 0x000fe20000764270 */
[-C--:B------:R-:W-:Y:S01]  /*19840*/  FMUL R140, R140, R2.reuse ;  /* 0x000000028c8c7220 */ /* 0x080fe20000400000 */
[-C--:B------:R-:W-:Y:S01]  /*19850*/  FMUL R141, R141, R2.reuse ;  /* 0x000000028d8d7220 */ /* 0x080fe20000400000 */
[----:B------:R-:W-:Y:S01]  /*19860*/  @P4 STG.E.U16 desc[UR36][R6.64+0x1c2], R139 ;  /* 0x0001c28b06004986 */ /* 0x000fe2000c101524 */
[----:B------:R-:W-:Y:S01]  /*19870*/  ISETP.GT.AND P4, PT, R0, 0xf0, P1 ;  /* 0x000000f00000780c */ /* 0x000fe20000f84270 */
[-C--:B------:R-:W-:Y:S01]  /*19880*/  FMUL R142, R142, R2.reuse ;  /* 0x000000028e8e7220 */ /* 0x080fe20000400000 */
[-C--:B------:R-:W-:Y:S01]  /*19890*/  FMUL R143, R143, R2.reuse ;  /* 0x000000028f8f7220 */ /* 0x080fe20000400000 */
[----:B------:R-:W-:Y:S01]  /*198a0*/  FMUL R144, R144, R2 ;  /* 0x0000000290907220 */ /* 0x000fe20000400000 */
[----:B------:R-:W-:-:S02]  /*198b0*/  F2FP.BF16.F32.PACK_AB R140, RZ, R140 ;  /* 0x0000008cff8c723e */ /* 0x000fc400000010ff */
[----:B------:R-:W-:Y:S02]  /*198c0*/  F2FP.BF16.F32.PACK_AB R141, RZ, R141 ;  /* 0x0000008dff8d723e */ /* 0x000fe400000010ff */
[----:B------:R-:W-:Y:S02]  /*198d0*/  F2FP.BF16.F32.PACK_AB R142, RZ, R142 ;  /* 0x0000008eff8e723e */ /* 0x000fe400000010ff */
[----:B------:R-:W-:Y:S02]  /*198e0*/  F2FP.BF16.F32.PACK_AB R143, RZ, R143 ;  /* 0x0000008fff8f723e */ /* 0x000fe400000010ff */
[----:B------:R-:W-:Y:S01]  /*198f0*/  F2FP.BF16.F32.PACK_AB R144, RZ, R144 ;  /* 0x00000090ff90723e */ /* 0x000fe200000010ff */
[----:B------:R-:W-:Y:S01]  /*19900*/  @P2 STG.E.U16 desc[UR36][R4.64+0x1d0], R140 ;  /* 0x0001d08c04002986 */ /* 0x000fe2000c101524 */
[----:B------:R-:W-:-:S03]  /*19910*/  ISETP.GT.AND P2, PT, R0, 0xf1, P1 ;  /* 0x000000f10000780c */ /* 0x000fc60000f44270 */
[----:B------:R-:W-:Y:S01]  /*19920*/  @P5 STG.E.U16 desc[UR36][R4.64+0x1d2], R141 ;  /* 0x0001d28d04005986 */ /* 0x000fe2000c101524 */
[----:B------:R-:W-:-:S03]  /*19930*/  ISETP.GT.AND P5, PT, R0, 0xf0, P0 ;  /* 0x000000f00000780c */ /* 0x000fc600007a4270 */
[----:B------:R-:W-:Y:S01]  /*19940*/  @P6 STG.E.U16 desc[UR36][R6.64+0x1d0], R142 ;  /* 0x0001d08e06006986 */ /* 0x000fe2000c101524 */
[----:B------:R-:W-:-:S03]  /*19950*/  FMUL R145, R145, R2 ;  /* 0x0000000291917220 */ /* 0x000fc60000400000 */
[----:B------:R-:W-:Y:S01]  /*19960*/  @P3 STG.E.U16 desc[UR36][R6.64+0x1d2], R143 ;  /* 0x0001d28f06003986 */ /* 0x000fe2000c101524 */
[----:B------:R-:W-:-:S03]  /*19970*/  ISETP.GT.AND P3, PT, R0, 0xf8, P1 ;  /* 0x000000f80000780c */ /* 0x000fc60000f64270 */
[----:B------:R-:W-:Y:S01]  /*19980*/  @P4 STG.E.U16 desc[UR36][R4.64+0x1e0], R144 ;  /* 0x0001e09004004986 */ /* 0x000fe2000c101524 */
[----:B------:R-:W-:Y:S01]  /*19990*/  ISETP.GT.AND P4, PT, R0, 0xf1, P0 ;  /* 0x000000f10000780c */ /* 0x000fe20000784270 */
[-C--:B------:R-:W-:Y:S01]  /*199a0*/  FMUL R146, R146, R2.reuse ;  /* 0x0000000292927220 */ /* 0x080fe20000400000 */
[C---:B------:R-:W-:Y:S01]  /*199b0*/  ISETP.GT.AND P1, PT, R0.reuse, 0xf9, P1 ;  /* 0x000000f90000780c */ /* 0x040fe20000f24270 */
[-C--:B------:R-:W-:Y:S01]  /*199c0*/  FMUL R147, R147, R2.reuse ;  /* 0x0000000293937220 */ /* 0x080fe20000400000 */
[----:B------:R-:W-:Y:S01]  /*199d0*/  ISETP.GT.AND P6, PT, R0, 0xf8, P0 ;  /* 0x000000f80000780c */ /* 0x000fe200007c4270 */
[-C--:B------:R-:W-:Y:S01]  /*199e0*/  FMUL R148, R148, R2.reuse ;  /* 0x0000000294947220 */ /* 0x080fe20000400000 */
[----:B------:R-:W-:Y:S01]  /*199f0*/  FMUL R149, R149, R2 ;  /* 0x0000000295957220 */ /* 0x000fe20000400000 */
[----:B------:R-:W-:Y:S02]  /*19a00*/  F2FP.BF16.F32.PACK_AB R145, RZ, R145 ;  /* 0x00000091ff91723e */ /* 0x000fe400000010ff */
[----:B------:R-:W-:-:S02]  /*19a10*/  F2FP.BF16.F32.PACK_AB R146, RZ, R146 ;  /* 0x00000092ff92723e */ /* 0x000fc400000010ff */
[----:B------:R-:W-:Y:S02]  /*19a20*/  ISETP.GT.AND P0, PT, R0, 0xf9, P0 ;  /* 0x000000f90000780c */ /* 0x000fe40000704270 */
[----:B------:R-:W-:Y:S01]  /*19a30*/  F2FP.BF16.F32.PACK_AB R147, RZ, R147 ;  /* 0x00000093ff93723e */ /* 0x000fe200000010ff */
[----:B------:R-:W-:Y:S01]  /*19a40*/  FMUL R150, R150, R2 ;  /* 0x0000000296967220 */ /* 0x000fe20000400000 */
[----:B------:R-:W-:Y:S02]  /*19a50*/  F2FP.BF16.F32.PACK_AB R148, RZ, R148 ;  /* 0x00000094ff94723e */ /* 0x000fe400000010ff */
[----:B------:R-:W-:Y:S01]  /*19a60*/  F2FP.BF16.F32.PACK_AB R149, RZ, R149 ;  /* 0x00000095ff95723e */ /* 0x000fe200000010ff */
[----:B------:R-:W-:Y:S01]  /*19a70*/  FMUL R151, R151, R2 ;  /* 0x0000000297977220 */ /* 0x000fe20000400000 */
[----:B------:R-:W-:Y:S01]  /*19a80*/  @P2 STG.E.U16 desc[UR36][R4.64+0x1e2], R145 ;  /* 0x0001e29104002986 */ /* 0x000fe2000c101524 */
[----:B------:R-:W-:-:S03]  /*19a90*/  F2FP.BF16.F32.PACK_AB R150, RZ, R150 ;  /* 0x00000096ff96723e */ /* 0x000fc600000010ff */
[----:B------:R-:W-:Y:S01]  /*19aa0*/  @P5 STG.E.U16 desc[UR36][R6.64+0x1e0], R146 ;  /* 0x0001e09206005986 */ /* 0x000fe2000c101524 */
[----:B------:R-:W-:-:S03]  /*19ab0*/  F2FP.BF16.F32.PACK_AB R151, RZ, R151 ;  /* 0x00000097ff97723e */ /* 0x000fc600000010ff */
[----:B------:R-:W-:Y:S04]  /*19ac0*/  @P4 STG.E.U16 desc[UR36][R6.64+0x1e2], R147 ;  /* 0x0001e29306004986 */ /* 0x000fe8000c101524 */
[----:B------:R-:W-:Y:S04]  /*19ad0*/  @P3 STG.E.U16 desc[UR36][R4.64+0x1f0], R148 ;  /* 0x0001f09404003986 */ /* 0x000fe8000c101524 */
[----:B------:R0:W-:Y:S02]  /*19ae0*/  @P1 STG.E.U16 desc[UR36][R4.64+0x1f2], R149 ;  /* 0x0001f29504001986 */ /* 0x0001e4000c101524 */
[----:B0-----:R-:W-:-:S02]  /*19af0*/  @P6 IMAD.MOV.U32 R4, RZ, RZ, R6 ;  /* 0x000000ffff046224 */ /* 0x001fc400078e0006 */
[----:B------:R-:W-:-:S05]  /*19b00*/  @P6 IMAD.MOV.U32 R5, RZ, RZ, R7 ;  /* 0x000000ffff056224 */ /* 0x000fca00078e0007 */
[----:B------:R0:W-:Y:S04]  /*19b10*/  @P6 STG.E.U16 desc[UR36][R4.64+0x1f0], R150 ;  /* 0x0001f09604006986 */ /* 0x0001e8000c101524 */
[----:B------:R0:W-:Y:S02]  /*19b20*/  @P0 STG.E.U16 desc[UR36][R6.64+0x1f2], R151 ;  /* 0x0001f29706000986 */ /* 0x0001e4000c101524 */
.L_x_542:
[----:B------:R-:W-:Y:S05]  /*19b30*/  BSYNC B0 ;  /* 0x0000000000007941 */ /* 0x000fea0003800000 */
.L_x_34:
[----:B0-----:R-:W2:Y:S04]  /*19b40*/  LDL.LU R5, [R1+0x200] ;  /* 0x0002000001057983 */ /* 0x001ea80000300800 */
[----:B------:R-:W2:Y:S01]  /*19b50*/  LDL.LU R4, [R1+0x204] ;  /* 0x0002040001047983 */ /* 0x000ea20000300800 */
[----:B------:R-:W-:Y:S01]  /*19b60*/  ULDC UR4, c[0x0][0xc] ;  /* 0x0000030000047ab9 */ /* 0x000fe20000000800 */
[----:B------:R-:W-:Y:S01]  /*19b70*/  ULDC UR5, c[0x0][0x10] ;  /* 0x0000040000057ab9 */ /* 0x000fe20000000800 */
[----:B-----5:R-:W2:Y:S01]  /*19b80*/  LDC R3, c[0x0][0x14] ;  /* 0x00000500ff037b82 */ /* 0x020ea20000000800 */
[----:B------:R-:W-:Y:S01]  /*19b90*/  UIMAD.WIDE.U32 UR4, UR4, UR5, URZ ;  /* 0x00000005040472a5 */ /* 0x000fe2000f8e003f */
[----:B----4-:R-:W-:Y:S01]  /*19ba0*/  PRMT R0, RZ, 0x7610, R0 ;  /* 0x00007610ff007816 */ /* 0x010fe20000000000 */
[----:B------:R-:W-:Y:S01]  /*19bb0*/  UMOV UR42, 0xffffffff ;  /* 0xffffffff002a7882 */ /* 0x000fe20000000000 */
[----:B------:R-:W-:-:S03]  /*19bc0*/  UMOV UR43, 0xffffffff ;  /* 0xffffffff002b7882 */ /* 0x000fc60000000000 */
[----:B--2---:R-:W-:-:S04]  /*19bd0*/  IMAD.WIDE.U32 R4, R3, UR4, R4 ;  /* 0x0000000403047c25 */ /* 0x004fc8000f8e0004 */
[----:B------:R-:W-:Y:S01]  /*19be0*/  IMAD R3, R3, UR5, RZ ;  /* 0x0000000503037c24 */ /* 0x000fe2000f8e02ff */
[----:B------:R-:W-:Y:S01]  /*19bf0*/  ULDC.64 UR4, c[0x0][0x650] ;  /* 0x0001940000047ab9 */ /* 0x000fe20000000a00 */
[----:B------:R-:W-:Y:S01]  /*19c00*/  IMAD.MOV.U32 R7, RZ, RZ, R4 ;  /* 0x000000ffff077224 */ /* 0x000fe200078e0004 */
[----:B------:R-:W-:Y:S02]  /*19c10*/  ISETP.GE.U32.AND P0, PT, R4, UR4, PT ;  /* 0x0000000404007c0c */ /* 0x000fe4000bf06070 */
[----:B------:R-:W-:-:S04]  /*19c20*/  IADD3 R6, R5, R3, RZ ;  /* 0x0000000305067210 */ /* 0x000fc80007ffe0ff */
[----:B------:R-:W-:Y:S01]  /*19c30*/  ISETP.GE.U32.AND.EX P0, PT, R6, UR5, PT, P0 ;  /* 0x0000000506007c0c */ /* 0x000fe2000bf06100 */
[----:B------:R0:W-:Y:S04]  /*19c40*/  STL [R1+0x200], R6 ;  /* 0x0002000601007387 */ /* 0x0001e80000100800 */
[----:B------:R0:W-:Y:S08]  /*19c50*/  STL [R1+0x204], R7 ;  /* 0x0002040701007387 */ /* 0x0001f00000100800 */
[----:B------:R-:W-:Y:S05]  /*19c60*/  @P0 BRA `(.L_x_543) ;  /* 0x0000000400880947 */ /* 0x000fea0003800000 */
[----:B------:R-:W2:Y:S01]  /*19c70*/  S2UR UR6, SR_CTAID.X ;  /* 0x00000000000679c3 */ /* 0x000ea20000002500 */
[----:B------:R-:W-:Y:S01]  /*19c80*/  ULDC.64 UR12, c[0x0][0x628] ;  /* 0x00018a00000c7ab9 */ /* 0x000fe20000000a00 */
[----:B------:R-:W-:Y:S01]  /*19c90*/  ULDC UR4, c[0x0][0x150] ;  /* 0x0000540000047ab9 */ /* 0x000fe20000000800 */
[----:B------:R-:W-:Y:S01]  /*19ca0*/  ISETP.NE.U32.AND P0, PT, RZ, UR12, PT ;  /* 0x0000000cff007c0c */ /* 0x000fe2000bf05070 */
[----:B------:R-:W-:Y:S01]  /*19cb0*/  ULDC UR15, c[0x0][0x630] ;  /* 0x00018c00000f7ab9 */ /* 0x000fe20000000800 */
[C---:B------:R-:W-:Y:S01]  /*19cc0*/  R2UR UR16, R7.reuse ;  /* 0x00000000071072ca */ /* 0x040fe200000e0000 */
[----:B------:R-:W-:Y:S01]  /*19cd0*/  ULDC UR19, c[0x0][0x154] ;  /* 0x0000550000137ab9 */ /* 0x000fe20000000800 */
[----:B------:R-:W-:Y:S01]  /*19ce0*/  ISETP.NE.AND.EX P0, PT, RZ, UR13, PT, P0 ;  /* 0x0000000dff007c0c */ /* 0x000fe2000bf05300 */
[----:B------:R-:W4:Y:S01]  /*19cf0*/  S2UR UR18, SR_CTAID.Y ;  /* 0x00000000001279c3 */ /* 0x000f220000002600 */
[----:B------:R-:W-:Y:S02]  /*19d00*/  R2UR UR17, R6 ;  /* 0x00000000061172ca */ /* 0x000fe400000e0000 */
[----:B------:R-:W-:-:S02]  /*19d10*/  R2UR UR10, R7 ;  /* 0x00000000070a72ca */ /* 0x000fc400000e0000 */
[----:B------:R-:W-:Y:S02]  /*19d20*/  R2UR UR11, R6 ;  /* 0x00000000060b72ca */ /* 0x000fe400000e0000 */
[----:B--2---:R-:W-:-:S05]  /*19d30*/  I2FP.F32.U32 R0, UR6 ;  /* 0x0000000600007c45 */ /* 0x004fca0008201000 */
[----:B------:R-:W-:-:S04]  /*19d40*/  FMUL R0, R0, UR4 ;  /* 0x0000000400007c20 */ /* 0x000fc80008400000 */
[----:B------:R2:W0:Y:S01]  /*19d50*/  F2I.U32.TRUNC.NTZ R3, R0 ;  /* 0x0000000000037305 */ /* 0x000422000020f000 */
[----:B----4-:R-:W-:Y:S05]  /*19d60*/  @!P0 BRA `(.L_x_544) ;  /* 0x0000000000308947 */ /* 0x010fea0003800000 */
        /* <DEDUP_REMOVED lines=12> */
.L_x_544:
[----:B------:R-:W-:Y:S01]  /*19e30*/  USHF.R.U64 UR43, UR10, UR15, UR11 ;  /* 0x0000000f0a2b7299 */ /* 0x000fe2000800120b */
[----:B--2---:R-:W-:Y:S01]  /*19e40*/  I2FP.F32.U32 R0, UR18 ;  /* 0x0000001200007c45 */ /* 0x004fe20008201000 */
[----:B------:R-:W-:Y:S02]  /*19e50*/  USHF.R.U32.HI UR4, URZ, UR15, UR11 ;  /* 0x0000000f3f047299 */ /* 0x000fe4000801160b */
[----:B------:R-:W-:Y:S02]  /*19e60*/  UIADD3 UR10, UP0, URZ, -UR43, URZ ;  /* 0x8000002b3f0a7290 */ /* 0x000fe4000ff1e03f */
[----:B------:R-:W-:Y:S01]  /*19e70*/  FMUL R0, R0, UR19 ;  /* 0x0000001300007c20 */ /* 0x000fe20008400000 */
[----:B------:R-:W-:Y:S01]  /*19e80*/  ULDC.64 UR12, c[0x0][0x620] ;  /* 0x00018800000c7ab9 */ /* 0x000fe20000000a00 */
[----:B------:R-:W-:Y:S01]  /*19e90*/  UIADD3.X UR4, URZ, ~UR4, URZ, UP0, !UPT ;  /* 0x800000043f047290 */ /* 0x000fe200087fe43f */
[----:B------:R-:W-:Y:S01]  /*19ea0*/  UMOV UR8, UR16 ;  /* 0x0000001000087c82 */ /* 0x000fe20008000000 */
[----:B------:R-:W-:-:S02]  /*19eb0*/  UMOV UR9, UR17 ;  /* 0x0000001100097c82 */ /* 0x000fc40008000000 */
[----:B------:R-:W-:Y:S01]  /*19ec0*/  UIMAD UR4, UR4, UR12, URZ ;  /* 0x0000000c040472a4 */ /* 0x000fe2000f8e023f */
[----:B------:R-:W2:Y:S01]  /*19ed0*/  F2I.U32.TRUNC.NTZ R0, R0 ;  /* 0x0000000000007305 */ /* 0x000ea2000020f000 */
[----:B------:R-:W-:Y:S01]  /*19ee0*/  UIMAD.WIDE.U32 UR8, UR10, UR12, UR8 ;  /* 0x0000000c0a0872a5 */ /* 0x000fe2000f8e0008 */
[----:B0-----:R-:W-:Y:S01]  /*19ef0*/  R2UR UR12, R3 ;  /* 0x00000000030c72ca */ /* 0x001fe200000e0000 */
[----:B------:R-:W-:Y:S01]  /*19f00*/  UIMAD UR10, UR10, UR13, UR4 ;  /* 0x0000000d0a0a72a4 */ /* 0x000fe2000f8e0204 */
[----:B------:R-:W-:Y:S01]  /*19f10*/  ULDC UR11, c[0x0][0x618] ;  /* 0x00018600000b7ab9 */ /* 0x000fe20000000800 */
[----:B------:R-:W-:Y:S02]  /*19f20*/  ULDC UR21, c[0x0][0x658] ;  /* 0x0001960000157ab9 */ /* 0x000fe40000000800 */
[----:B------:R-:W-:Y:S01]  /*19f30*/  UIADD3 UR9, UR9, UR10, URZ ;  /* 0x0000000a09097290 */ /* 0x000fe2000fffe03f */
[----:B------:R-:W-:Y:S01]  /*19f40*/  UMOV UR15, 0xffffffff ;  /* 0xffffffff000f7882 */ /* 0x000fe20000000000 */
[----:B------:R-:W-:Y:S01]  /*19f50*/  ULDC.64 UR4, c[0x0][0x640] ;  /* 0x0001900000047ab9 */ /* 0x000fe20000000a00 */
[----:B------:R-:W-:Y:S01]  /*19f60*/  USHF.L.U32 UR15, UR15, UR21, URZ ;  /* 0x000000150f0f7299 */ /* 0x000fe2000800063f */
[----:B------:R-:W-:Y:S01]  /*19f70*/  ISETP.NE.U32.AND P0, PT, RZ, UR4, PT ;  /* 0x00000004ff007c0c */ /* 0x000fe2000bf05070 */
[----:B------:R-:W-:-:S02]  /*19f80*/  USHF.R.U64 UR16, UR8, UR11, UR9 ;  /* 0x0000000b08107299 */ /* 0x000fc40008001209 */
[----:B------:R-:W-:Y:S01]  /*19f90*/  USHF.R.U32.HI UR8, URZ, UR11, UR9 ;  /* 0x0000000b3f087299 */ /* 0x000fe20008011609 */
[----:B--2---:R-:W-:Y:S01]  /*19fa0*/  R2UR UR14, R0 ;  /* 0x00000000000e72ca */ /* 0x004fe200000e0000 */
[----:B------:R-:W-:Y:S01]  /*19fb0*/  ULDC UR17, c[0x0][0x608] ;  /* 0x0001820000117ab9 */ /* 0x000fe20000000800 */
[----:B------:R-:W-:Y:S01]  /*19fc0*/  ULOP3.LUT UR41, URZ, UR15, URZ, 0x33, !UPT ;  /* 0x0000000f3f297292 */ /* 0x000fe2000f8e333f */
[----:B------:R-:W-:Y:S01]  /*19fd0*/  ISETP.NE.AND.EX P0, PT, RZ, UR5, PT, P0 ;  /* 0x00000005ff007c0c */ /* 0x000fe2000bf05300 */
[----:B------:R-:W-:Y:S02]  /*19fe0*/  USHF.R.U64 UR15, UR16, UR17, UR8 ;  /* 0x00000011100f7299 */ /* 0x000fe40008001208 */
[----:B------:R-:W-:Y:S02]  /*19ff0*/  USHF.R.U32.HI UR8, URZ, UR17, UR8 ;  /* 0x000000113f087299 */ /* 0x000fe40008011608 */
[----:B------:R-:W-:Y:S02]  /*1a000*/  UIADD3 UR12, -UR12, URZ, URZ ;  /* 0x0000003f0c0c7290 */ /* 0x000fe4000fffe13f */
[----:B------:R-:W-:Y:S01]  /*1a010*/  USHF.R.U64 UR17, UR15, UR21, UR8 ;  /* 0x000000150f117299 */ /* 0x000fe20008001208 */
[----:B------:R-:W-:Y:S01]  /*1a020*/  UMOV UR19, 0x1 ;  /* 0x0000000100137882 */ /* 0x000fe20000000000 */
[----:B------:R-:W-:Y:S01]  /*1a030*/  ULDC UR13, c[0x0][0x144] ;  /* 0x00005100000d7ab9 */ /* 0x000fe20000000800 */
[----:B------:R-:W-:Y:S01]  /*1a040*/  ULDC UR7, c[0x0][0x600] ;  /* 0x0001800000077ab9 */ /* 0x000fe20000000800 */
[----:B------:R-:W-:-:S02]  /*1a050*/  USHF.L.U32 UR24, UR19, UR21, URZ ;  /* 0x0000001513187299 */ /* 0x000fc4000800063f */
[----:B------:R-:W-:Y:S02]  /*1a060*/  USHF.R.U32.HI UR8, URZ, UR21, UR8 ;  /* 0x000000153f087299 */ /* 0x000fe40008011608 */
[----:B------:R-:W-:Y:S02]  /*1a070*/  UIMAD UR21, UR13, UR12, UR6 ;  /* 0x0000000c0d1572a4 */ /* 0x000fe4000f8e0206 */
[----:B------:R-:W-:Y:S02]  /*1a080*/  UIADD3 UR20, UR7, -0x1, URZ ;  /* 0xffffffff07147890 */ /* 0x000fe4000fffe03f */
[----:B------:R-:W-:Y:S01]  /*1a090*/  UIADD3 UR19, -UR14, URZ, URZ ;  /* 0x0000003f0e137290 */ /* 0x000fe2000fffe13f */
[----:B------:R-:W-:Y:S01]  /*1a0a0*/  ULDC UR25, c[0x0][0x148] ;  /* 0x0000520000197ab9 */ /* 0x000fe20000000800 */
[----:B------:R-:W-:Y:S01]  /*1a0b0*/  ULDC UR22, c[0x0][0x648] ;  /* 0x0001920000167ab9 */ /* 0x000fe20000000800 */
[----:B------:R-:W-:Y:S01]  /*1a0c0*/  ULDC UR23, c[0x0][0x638] ;  /* 0x00018e0000177ab9 */ /* 0x000fe20000000800 */
        /* <DEDUP_REMOVED lines=14> */
.L_x_545:
[----:B------:R-:W-:Y:S01]  /*1a1b0*/  UISETP.NE.AND UP0, UPT, UR45, URZ, UPT ;  /* 0x0000003f2d00728c */ /* 0x000fe2000bf05270 */
[----:B------:R-:W-:Y:S01]  /*1a1c0*/  IMAD.MOV.U32 R0, RZ, RZ, 0x1 ;  /* 0x00000001ff007424 */ /* 0x000fe200078e00ff */
[----:B------:R-:W-:Y:S02]  /*1a1d0*/  USHF.R.U64 UR4, UR6, UR22, UR8 ;  /* 0x0000001606047299 */ /* 0x000fe40008001208 */
[----:B------:R-:W-:Y:S02]  /*1a1e0*/  ULOP3.LUT UR41, UR15, UR41, URZ, 0xc0, !UPT ;  /* 0x000000290f297292 */ /* 0x000fe4000f8ec03f */
[----:B------:R-:W-:Y:S02]  /*1a1f0*/  UIADD3 UR5, -UR4, URZ, URZ ;  /* 0x0000003f04057290 */ /* 0x000fe4000fffe13f */
[----:B------:R-:W-:Y:S02]  /*1a200*/  UIMAD UR41, UR24, UR4, UR41 ;  /* 0x00000004182972a4 */ /* 0x000fe4000f8e0229 */
[----:B------:R-:W-:-:S02]  /*1a210*/  ULOP3.LUT UR16, UR16, UR20, URZ, 0xc0, !UPT ;  /* 0x0000001410107292 */ /* 0x000fc4000f8ec03f */
[----:B------:R-:W-:Y:S02]  /*1a220*/  @UP0 UIMAD UR21, UR25, UR19, UR18 ;  /* 0x00000013191502a4 */ /* 0x000fe4000f8e0212 */
[----:B------:R-:W-:-:S03]  /*1a230*/  UIMAD UR4, UR5, UR23, UR17 ;  /* 0x00000017050472a4 */ /* 0x000fc6000f8e0211 */
[----:B------:R-:W-:Y:S01]  /*1a240*/  ULDC UR5, c[0x0][0x610] ;  /* 0x0001840000057ab9 */ /* 0x000fe20000000800 */
[----:B------:R-:W-:Y:S02]  /*1a250*/  UIMAD UR4, UR4, UR7, UR16 ;  /* 0x00000007040472a4 */ /* 0x000fe4000f8e0210 */
[----:B------:R-:W-:-:S04]  /*1a260*/  UIMAD UR41, UR41, UR5, UR21 ;  /* 0x00000005292972a4 */ /* 0x000fc8000f8e0215 */
[----:B------:R-:W-:Y:S02]  /*1a270*/  USEL UR42, UR4, UR41, !UP0 ;  /* 0x00000029042a7287 */ /* 0x000fe4000c000000 */
[----:B------:R-:W-:-:S12]  /*1a280*/  USEL UR41, UR41, UR4, !UP0 ;  /* 0x0000000429297287 */ /* 0x000fd8000c000000 */
.L_x_543:
[----:B------:R-:W-:-:S13]  /*1a290*/  LOP3.LUT P0, RZ, R0, 0xff, RZ, 0xc0, !PT ;  /* 0x000000ff00ff7812 */ /* 0x000fda000780c0ff */
[----:B------:R-:W-:Y:S05]  /*1a2a0*/  @P0 BRA `(.L_x_546) ;  /* 0xfffffe7000380947 */ /* 0x000fea000383ffff */
[----:B------:R-:W-:Y:S05]  /*1a2b0*/  EXIT ;  /* 0x000000000000794d */ /* 0x000fea0003800000 */
.L_x_7:
[----:B------:R-:W2:Y:S01]  /*1a2c0*/  LDL R5, [R1+0x204] ;  /* 0x0002040001057983 */ /* 0x000ea20000100800 */
[----:B------:R-:W-:-:S03]  /*1a2d0*/  ULDC.64 UR4, c[0x0][0x650] ;  /* 0x0001940000047ab9 */ /* 0x000fc60000000a00 */
[----:B------:R-:W3:Y:S01]  /*1a2e0*/  LDL R4, [R1+0x200] ;  /* 0x0002000001047983 */ /* 0x000ee20000100800 */
[----:B------:R-:W-:Y:S01]  /*1a2f0*/  PRMT R0, RZ, 0x7610, R0 ;  /* 0x00007610ff007816 */ /* 0x000fe20000000000 */
[----:B------:R-:W-:Y:S01]  /*1a300*/  IMAD.MOV.U32 R2, RZ, RZ, -0x1 ;  /* 0xffffffffff027424 */ /* 0x000fe200078e00ff */
[----:B------:R-:W-:Y:S01]  /*1a310*/  MOV R3, 0xffffffff ;  /* 0xffffffff00037802 */ /* 0x000fe20000000f00 */
[----:B------:R-:W-:Y:S01]  /*1a320*/  IMAD.MOV.U32 R9, RZ, RZ, -0x1 ;  /* 0xffffffffff097424 */ /* 0x000fe200078e00ff */
[----:B--2---:R-:W-:-:S04]  /*1a330*/  ISETP.GE.U32.AND P0, PT, R5, UR4, PT ;  /* 0x0000000405007c0c */ /* 0x004fc8000bf06070 */
[----:B---3--:R-:W-:-:S13]  /*1a340*/  ISETP.GE.U32.AND.EX P0, PT, R4, UR5, PT, P0 ;  /* 0x0000000504007c0c */ /* 0x008fda000bf06100 */
        /* <DEDUP_REMOVED lines=21> */
.L_x_548:
[----:B------:R-:W-:Y:S01]  /*1a4a0*/  USHF.R.U64 UR4, UR14, UR19, UR15 ;  /* 0x000000130e047299 */ /* 0x000fe2000800120f */
[----:B------:R-:W-:Y:S01]  /*1a4b0*/  R2UR UR7, R4 ;  /* 0x00000000040772ca */ /* 0x000fe200000e0000 */
[----:B------:R-:W-:Y:S02]  /*1a4c0*/  USHF.R.U32.HI UR5, URZ, UR19, UR15 ;  /* 0x000000133f057299 */ /* 0x000fe4000801160f */
[----:B------:R-:W-:Y:S01]  /*1a4d0*/  UIADD3 UR13, UP0, URZ, -UR4, URZ ;  /* 0x800000043f0d7290 */ /* 0x000fe2000ff1e03f */
[----:B------:R-:W-:Y:S01]  /*1a4e0*/  ULDC.64 UR14, c[0x0][0x620] ;  /* 0x00018800000e7ab9 */ /* 0x000fe20000000a00 */
[----:B------:R-:W-:Y:S02]  /*1a4f0*/  UMOV UR6, UR20 ;  /* 0x0000001400067c82 */ /* 0x000fe40008000000 */
[----:B------:R-:W-:Y:S02]  /*1a500*/  UIADD3.X UR5, URZ, ~UR5, URZ, UP0, !UPT ;  /* 0x800000053f057290 */ /* 0x000fe400087fe43f */
[----:B------:R-:W-:-:S02]  /*1a510*/  UISETP.NE.AND UP1, UPT, UR45, URZ, UPT ;  /* 0x0000003f2d00728c */ /* 0x000fc4000bf25270 */
[----:B------:R-:W-:Y:S02]  /*1a520*/  UIMAD UR5, UR5, UR14, URZ ;  /* 0x0000000e050572a4 */ /* 0x000fe4000f8e023f */
[----:B------:R-:W-:Y:S02]  /*1a530*/  UIMAD.WIDE.U32 UR6, UR13, UR14, UR6 ;  /* 0x0000000e0d0672a5 */ /* 0x000fe4000f8e0006 */
[----:B------:R-:W-:Y:S01]  /*1a540*/  UIMAD UR5, UR13, UR15, UR5 ;  /* 0x0000000f0d0572a4 */ /* 0x000fe2000f8e0205 */
[----:B------:R-:W-:Y:S02]  /*1a550*/  ULDC UR14, c[0x0][0x608] ;  /* 0x00018200000e7ab9 */ /* 0x000fe40000000800 */
[----:B------:R-:W-:Y:S01]  /*1a560*/  ULDC UR13, c[0x0][0x618] ;  /* 0x00018600000d7ab9 */ /* 0x000fe20000000800 */
[----:B------:R-:W-:Y:S01]  /*1a570*/  UIADD3 UR5, UR7, UR5, URZ ;  /* 0x0000000507057290 */ /* 0x000fe2000fffe03f */
[----:B------:R-:W-:Y:S01]  /*1a580*/  ULDC UR22, c[0x0][0x658] ;  /* 0x0001960000167ab9 */ /* 0x000fe20000000800 */
[----:B------:R-:W-:-:S02]  /*1a590*/  @UP1 UIMAD UR8, UR11, UR12, UR10 ;  /* 0x0000000c0b0812a4 */ /* 0x000fc4000f8e020a */
[----:B------:R-:W-:Y:S02]  /*1a5a0*/  USHF.R.U64 UR17, UR6, UR13, UR5 ;  /* 0x0000000d06117299 */ /* 0x000fe40008001205 */
[----:B------:R-:W-:Y:S01]  /*1a5b0*/  USHF.R.U32.HI UR5, URZ, UR13, UR5 ;  /* 0x0000000d3f057299 */ /* 0x000fe20008011605 */
[----:B------:R-:W-:Y:S01]  /*1a5c0*/  ULDC.64 UR6, c[0x0][0x640] ;  /* 0x0001900000067ab9 */ /* 0x000fe20000000a00 */
[----:B------:R-:W-:Y:S01]  /*1a5d0*/  UMOV UR10, 0xffffffff ;  /* 0xffffffff000a7882 */ /* 0x000fe20000000000 */
[----:B------:R-:W-:Y:S01]  /*1a5e0*/  ISETP.NE.U32.AND P0, PT, RZ, UR6, PT ;  /* 0x00000006ff007c0c */ /* 0x000fe2000bf05070 */
[----:B------:R-:W-:Y:S02]  /*1a5f0*/  USHF.R.U64 UR18, UR17, UR14, UR5 ;  /* 0x0000000e11127299 */ /* 0x000fe40008001205 */
[----:B------:R-:W-:Y:S01]  /*1a600*/  USHF.R.U32.HI UR5, URZ, UR14, UR5 ;  /* 0x0000000e3f057299 */ /* 0x000fe20008011605 */
[----:B------:R-:W-:Y:S01]  /*1a610*/  ISETP.NE.AND.EX P0, PT, RZ, UR7, PT, P0 ;  /* 0x00000007ff007c0c */ /* 0x000fe2000bf05300 */
[----:B------:R-:W-:-:S02]  /*1a620*/  USHF.L.U32 UR11, UR10, UR22, URZ ;  /* 0x000000160a0b7299 */ /* 0x000fc4000800063f */
[----:B------:R-:W-:Y:S01]  /*1a630*/  USHF.R.U64 UR19, UR18, UR22, UR5 ;  /* 0x0000001612137299 */ /* 0x000fe20008001205 */
[----:B------:R-:W-:Y:S01]  /*1a640*/  ULDC UR20, c[0x0][0x600] ;  /* 0x0001800000147ab9 */ /* 0x000fe20000000800 */
[----:B------:R-:W-:Y:S02]  /*1a650*/  USHF.R.U32.HI UR10, URZ, UR22, UR5 ;  /* 0x000000163f0a7299 */ /* 0x000fe40008011605 */
[----:B------:R-:W-:Y:S02]  /*1a660*/  UIADD3 UR21, UR20, -0x1, URZ ;  /* 0xffffffff14157890 */ /* 0x000fe4000fffe03f */
[----:B------:R-:W-:Y:S01]  /*1a670*/  ULOP3.LUT UR26, URZ, UR11, URZ, 0x33, !UPT ;  /* 0x0000000b3f1a7292 */ /* 0x000fe2000f8e333f */
        /* <DEDUP_REMOVED lines=17> */
.L_x_549:
[----:B------:R-:W-:Y:S01]  /*1a790*/  USHF.R.U64 UR6, UR5, UR23, UR10 ;  /* 0x0000001705067299 */ /* 0x000fe2000800120a */
[----:B------:R-:W-:Y:S01]  /*1a7a0*/  IMAD.MOV.U32 R0, RZ, RZ, 0x1 ;  /* 0x00000001ff007424 */ /* 0x000fe200078e00ff */
[----:B------:R-:W-:Y:S01]  /*1a7b0*/  USHF.L.U32 UR25, UR25, UR22, URZ ;  /* 0x0000001619197299 */ /* 0x000fe2000800063f */
[----:B------:R-:W-:Y:S01]  /*1a7c0*/  IMAD.U32 R9, RZ, RZ, UR4 ;  /* 0x00000004ff097e24 */ /* 0x000fe2000f8e00ff */
[----:B------:R-:W-:Y:S02]  /*1a7d0*/  ULOP3.LUT UR5, UR18, UR26, URZ, 0xc0, !UPT ;  /* 0x0000001a12057292 */ /* 0x000fe4000f8ec03f */
[----:B------:R-:W-:Y:S02]  /*1a7e0*/  UIADD3 UR7, -UR6, URZ, URZ ;  /* 0x0000003f06077290 */ /* 0x000fe4000fffe13f */
[----:B------:R-:W-:Y:S02]  /*1a7f0*/  UIMAD UR6, UR25, UR6, UR5 ;  /* 0x00000006190672a4 */ /* 0x000fe4000f8e0205 */
[----:B------:R-:W-:-:S02]  /*1a800*/  ULOP3.LUT UR17, UR17, UR21, URZ, 0xc0, !UPT ;  /* 0x0000001511117292 */ /* 0x000fc4000f8ec03f */
[----:B------:R-:W-:Y:S02]  /*1a810*/  UIMAD UR5, UR7, UR24, UR19 ;  /* 0x00000018070572a4 */ /* 0x000fe4000f8e0213 */
[----:B------:R-:W-:Y:S01]  /*1a820*/  UISETP.NE.AND UP0, UPT, UR45, URZ, UPT ;  /* 0x0000003f2d00728c */ /* 0x000fe2000bf05270 */
[----:B------:R-:W-:Y:S01]  /*1a830*/  ULDC UR7, c[0x0][0x610] ;  /* 0x0001840000077ab9 */ /* 0x000fe20000000800 */
[----:B------:R-:W-:Y:S02]  /*1a840*/  UIMAD UR5, UR5, UR20, UR17 ;  /* 0x00000014050572a4 */ /* 0x000fe4000f8e0211 */
[----:B------:R-:W-:-:S04]  /*1a850*/  UIMAD UR8, UR6, UR7, UR8 ;  /* 0x00000007060872a4 */ /* 0x000fc8000f8e0208 */
[----:B------:R-:W-:Y:S02]  /*1a860*/  USEL UR6, UR5, UR8, !UP0 ;  /* 0x0000000805067287 */ /* 0x000fe4000c000000 */
[----:B------:R-:W-:-:S04]  /*1a870*/  USEL UR8, UR8, UR5, !UP0 ;  /* 0x0000000508087287 */ /* 0x000fc8000c000000 */
[----:B------:R-:W-:Y:S02]  /*1a880*/  MOV R3, UR6 ;  /* 0x0000000600037c02 */ /* 0x000fe40008000f00 */
[----:B------:R-:W-:-:S07]  /*1a890*/  IMAD.U32 R2, RZ, RZ, UR8 ;  /* 0x00000008ff027e24 */ /* 0x000fce000f8e00ff */
.L_x_547:
[----:B------:R-:W-:-:S08]  /*1a8a0*/  NOP ;  /* 0x0000000000007918 */ /* 0x000fd00000000000 */
[----:B0-----:R-:W0:-:S00]  /*1a8b0*/  USETMAXREG.DEALLOC.CTAPOOL 0x18 ;  /* 0x00000018000079c8 */ /* 0x001e0000080e0500 */
[----:B------:R-:W-:-:S13]  /*1a8c0*/  ISETP.NE.AND P0, PT, RZ, UR9, PT ;  /* 0x00000009ff007c0c */ /* 0x000fda000bf05270 */
[----:B------:R-:W-:Y:S05]  /*1a8d0*/  @P0 EXIT ;  /* 0x000000000000094d */ /* 0x000fea0003800000 */
[----:B0-----:R-:W-:Y:S01]  /*1a8e0*/  LOP3.LUT P0, RZ, R0, 0xff, RZ, 0xc0, !PT ;  /* 0x000000ff00ff7812 */ /* 0x001fe2000780c0ff */
[----:B------:R-:W-:Y:S02]  /*1a8f0*/  IMAD.MOV.U32 R0, RZ, RZ, 0x1 ;  /* 0x00000001ff007424 */ /* 0x000fe400078e00ff */
[----:B------:R-:W-:-:S10]  /*1a900*/  IMAD.MOV.U32 R6, RZ, RZ, RZ ;  /* 0x000000ffff067224 */ /* 0x000fd400078e00ff */
[----:B------:R-:W-:Y:S05]  /*1a910*/  @!P0 BRA `(.L_x_550) ;  /* 0x0000000c00b08947 */ /* 0x000fea0003800000 */
[----:B------:R-:W0:Y:S01]  /*1a920*/  S2UR UR6, SR_CgaCtaId ;  /* 0x00000000000679c3 */ /* 0x000e220000008800 */
[----:B------:R-:W-:Y:S01]  /*1a930*/  ULDC UR4, c[0x0][0x28c] ;  /* 0x0000a30000047ab9 */ /* 0x000fe20000000800 */
[----:B------:R-:W-:Y:S01]  /*1a940*/  ULDC UR5, c[0x0][0x600] ;  /* 0x0001800000057ab9 */ /* 0x000fe20000000800 */
[----:B------:R-:W-:Y:S01]  /*1a950*/  UIADD3 UR11, UR4, 0x3f, URZ ;  /* 0x0000003f040b7890 */ /* 0x000fe2000fffe03f */
[----:B------:R-:W-:Y:S01]  /*1a960*/  BSSY B0, `(.L_x_550) ;  /* 0x00000e7000007945 */ /* 0x000fe20003800000 */
[----:B------:R-:W-:Y:S01]  /*1a970*/  ULDC UR9, c[0x0][0x658] ;  /* 0x0001960000097ab9 */ /* 0x000fe20000000800 */
[----:B------:R-:W-:Y:S01]  /*1a980*/  UMOV UR10, 0xffffffff ;  /* 0xffffffff000a7882 */ /* 0x000fe20000000000 */
[----:B------:R-:W-:Y:S01]  /*1a990*/  UMOV UR14, 0x1 ;  /* 0x00000001000e7882 */ /* 0x000fe20000000000 */
[----:B------:R-:W-:Y:S01]  /*1a9a0*/  USHF.R.S32.HI UR12, URZ, 0x1f, UR11 ;  /* 0x0000001f3f0c7899 */ /* 0x000fe2000801140b */
[----:B------:R-:W-:Y:S01]  /*1a9b0*/  MOV R8, 0x1 ;  /* 0x0000000100087802 */ /* 0x000fe20000000f00 */
[----:B------:R-:W-:Y:S01]  /*1a9c0*/  ULDC UR7, c[0x0][0xc] ;  /* 0x0000030000077ab9 */ /* 0x000fe20000000800 */
[----:B------:R-:W-:Y:S01]  /*1a9d0*/  UIADD3 UR4, UR5, -0x1, URZ ;  /* 0xffffffff05047890 */ /* 0x000fe2000fffe03f */
[----:B------:R-:W-:Y:S01]  /*1a9e0*/  IMAD.MOV.U32 R0, RZ, RZ, 0x1 ;  /* 0x00000001ff007424 */ /* 0x000fe200078e00ff */
[----:B------:R-:W-:Y:S01]  /*1a9f0*/  USHF.L.U32 UR16, UR10, UR9, URZ ;  /* 0x000000090a107299 */ /* 0x000fe2000800063f */
[----:B------:R-:W-:Y:S01]  /*1aa00*/  IMAD.MOV.U32 R6, RZ, RZ, RZ ;  /* 0x000000ffff067224 */ /* 0x000fe200078e00ff */
[----:B------:R-:W-:Y:S01]  /*1aa10*/  USHF.L.U32 UR5, UR14, UR9, URZ ;  /* 0x000000090e057299 */ /* 0x000fe2000800063f */
[----:B------:R-:W-:Y:S01]  /*1aa20*/  ULDC UR10, c[0x0][0x10] ;  /* 0x00000400000a7ab9 */ /* 0x000fe20000000800 */
[----:B------:R-:W-:Y:S01]  /*1aa30*/  ULEA.HI UR12, UR12, UR11, URZ, 0x6 ;  /* 0x0000000b0c0c7291 */ /* 0x000fe2000f8f303f */
[----:B------:R-:W-:Y:S01]  /*1aa40*/  UMOV UR20, 0x5 ;  /* 0x0000000500147882 */ /* 0x000fe20000000000 */
[----:B------:R-:W-:-:S02]  /*1aa50*/  ULOP3.LUT UR27, UR40, 0x2, URZ, 0xfc, !UPT ;  /* 0x00000002281b7892 */ /* 0x000fc4000f8efc3f */
[----:B------:R-:W-:Y:S02]  /*1aa60*/  USHF.R.S32.HI UR17, URZ, 0x6, UR12 ;  /* 0x000000063f117899 */ /* 0x000fe4000801140c */
[----:B0-----:R-:W-:Y:S02]  /*1aa70*/  ULOP3.LUT UR8, UR6, 0x1, URZ, 0xc0, !UPT ;  /* 0x0000000106087892 */ /* 0x001fe4000f8ec03f */
[----:B------:R-:W-:Y:S02]  /*1aa80*/  USHF.R.U32.HI UR26, URZ, 0x1, UR6 ;  /* 0x000000013f1a7899 */ /* 0x000fe40008011606 */
[----:B------:R-:W-:Y:S02]  /*1aa90*/  USHF.L.U32 UR13, UR6, 0x7, URZ ;  /* 0x00000007060d7899 */ /* 0x000fe4000800063f */
[----:B------:R-:W-:Y:S02]  /*1aaa0*/  USHF.L.U32 UR25, UR6, 0xd, URZ ;  /* 0x0000000d06197899 */ /* 0x000fe4000800063f */
[----:B------:R-:W-:-:S02]  /*1aab0*/  ULOP3.LUT UR6, UR6, 0xfffffffe, URZ, 0xc0, !UPT ;  /* 0xfffffffe06067892 */ /* 0x000fc4000f8ec03f */
[----:B------:R-:W-:Y:S02]  /*1aac0*/  UISETP.GT.U32.AND UP0, UPT, UR8, 0xffff, UPT ;  /* 0x0000ffff0800788c */ /* 0x000fe4000bf04070 */
[----:B------:R-:W-:Y:S02]  /*1aad0*/  USHF.L.U32 UR18, UR14, UR6, URZ ;  /* 0x000000060e127299 */ /* 0x000fe4000800063f */
[----:B------:R-:W-:Y:S02]  /*1aae0*/  ULOP3.LUT UR9, UR6, 0x1, URZ, 0xfc, !UPT ;  /* 0x0000000106097892 */ /* 0x000fe4000f8efc3f */
[----:B------:R-:W-:Y:S02]  /*1aaf0*/  UIMAD.WIDE.U32 UR6, UR7, UR10, URZ ;  /* 0x0000000a070672a5 */ /* 0x000fe4000f8e003f */
[----:B------:R-:W-:Y:S01]  /*1ab00*/  USEL UR8, UR8, 0xffff, !UP0 ;  /* 0x0000ffff08087887 */ /* 0x000fe2000c000000 */
[----:B------:R-:W-:Y:S01]  /*1ab10*/  ULDC UR10, c[0x0][0x14] ;  /* 0x00000500000a7ab9 */ /* 0x000fe20000000800 */
[----:B------:R-:W-:-:S02]  /*1ab20*/  USHF.L.U32 UR9, UR14, UR9, URZ ;  /* 0x000000090e097299 */ /* 0x000fc4000800063f */
[----:B------:R-:W-:Y:S02]  /*1ab30*/  UIMAD.WIDE.U32 UR22, UR6, UR10, URZ ;  /* 0x0000000a061672a5 */ /* 0x000fe4000f8e003f */
[----:B------:R-:W-:Y:S02]  /*1ab40*/  UIMAD UR19, UR7, UR10, URZ ;  /* 0x0000000a071372a4 */ /* 0x000fe4000f8e023f */
[----:B------:R-:W-:Y:S02]  /*1ab50*/  ULOP3.LUT UR8, UR8, 0xffff, URZ, 0xc0, !UPT ;  /* 0x0000ffff08087892 */ /* 0x000fe4000f8ec03f */
[----:B------:R-:W-:Y:S02]  /*1ab60*/  ULOP3.LUT UR13, UR13, 0x80, URZ, 0xc0, !UPT ;  /* 0x000000800d0d7892 */ /* 0x000fe4000f8ec03f */
[----:B------:R-:W-:Y:S02]  /*1ab70*/  ULOP3.LUT UR16, URZ, UR16, URZ, 0x33, !UPT ;  /* 0x000000103f107292 */ /* 0x000fe4000f8e333f */
[----:B------:R-:W-:-:S02]  /*1ab80*/  ULOP3.LUT UR18, UR18, UR9, URZ, 0xfc, !UPT ;  /* 0x0000000912127292 */ /* 0x000fc4000f8efc3f */
[----:B------:R-:W-:Y:S02]  /*1ab90*/  UIADD3 UR19, UR23, UR19, URZ ;  /* 0x0000001317137290 */ /* 0x000fe4000fffe03f */
[----:B------:R-:W-:Y:S02]  /*1aba0*/  USHF.L.U32 UR20, UR20, UR8, URZ ;  /* 0x0000000814147299 */ /* 0x000fe4000800063f */
[----:B------:R-:W-:Y:S01]  /*1abb0*/  UIADD3 UR34, UR17, 0x1, URZ ;  /* 0x0000000111227890 */ /* 0x000fe2000fffe03f */
[----:B------:R-:W-:-:S11]  /*1abc0*/  ULDC.64 UR28, c[0x0][0x198] ;  /* 0x00006600001c7ab9 */ /* 0x000fd60000000a00 */
.L_x_561:
[----:B------:R-:W-:-:S03]  /*1abd0*/  UMOV UR6, 0xffffffff ;  /* 0xffffffff00067882 */ /* 0x000fc60000000000 */
[----:B------:R-:W-:Y:S05]  /*1abe0*/  BRA.DIV UR6, `(.L_x_551) ;  /* 0x0000000e06c47947 */ /* 0x000fea000b800000 */
[----:B------:R-:W-:-:S13]  /*1abf0*/  ELECT P6, URZ, PT ;  /* 0x00000000003f782f */ /* 0x000fda00038c0000 */
.L_x_571:
[----:B------:R-:W0:Y:S01]  /*1ac00*/  LDC R4, c[0x0][0x28c] ;  /* 0x0000a300ff047b82 */ /* 0x000e220000000800 */
[----:B------:R-:W-:Y:S01]  /*1ac10*/  BSSY B1, `(.L_x_552) ;  /* 0x000003e000017945 */ /* 0x000fe20003800000 */
[----:B0-----:R-:W-:-:S13]  /*1ac20*/  ISETP.LT.OR P6, PT, R4, 0x1, !P6 ;  /* 0x000000010400780c */ /* 0x001fda00077c1670 */
[----:B------:R-:W-:Y:S05]  /*1ac30*/  @P6 BRA `(.L_x_553) ;  /* 0x0000000000ec6947 */ /* 0x000fea0003800000 */
[----:B------:R-:W-:Y:S01]  /*1ac40*/  LEA R4, R2, UR26, 0x1 ;  /* 0x0000001a02047c11 */ /* 0x000fe2000f8e08ff */
[----:B------:R-:W-:Y:S01]  /*1ac50*/  IMAD.U32 R14, RZ, RZ, UR34 ;  /* 0x00000022ff0e7e24 */ /* 0x000fe2000f8e00ff */
[----:B------:R-:W-:Y:S01]  /*1ac60*/  LEA R2, R3, UR13, 0x8 ;  /* 0x0000000d03027c11 */ /* 0x000fe2000f8e40ff */
[----:B------:R-:W-:Y:S01]  /*1ac70*/  IMAD.MOV.U32 R3, RZ, RZ, R0 ;  /* 0x000000ffff037224 */ /* 0x000fe200078e0000 */
[----:B------:R-:W-:Y:S01]  /*1ac80*/  MOV R12, RZ ;  /* 0x000000ff000c7202 */ /* 0x000fe20000000f00 */
[----:B------:R-:W-:Y:S02]  /*1ac90*/  IMAD.SHL.U32 R11, R4, 0x80, RZ ;  /* 0x00000080040b7824 */ /* 0x000fe400078e00ff */
[----:B------:R-:W-:-:S07]  /*1aca0*/  IMAD.MOV.U32 R4, RZ, RZ, R6 ;  /* 0x000000ffff047224 */ /* 0x000fce00078e0006 */
.L_x_556:
[----:B------:R-:W0:Y:S01]  /*1acb0*/  S2R R10, SR_CgaCtaId ;  /* 0x00000000000a7919 */ /* 0x000e220000008800 */
[----:B------:R-:W-:Y:S01]  /*1acc0*/  MOV R5, 0x400 ;  /* 0x0000040000057802 */ /* 0x000fe20000000f00 */
[----:B------:R-:W1:Y:S03]  /*1acd0*/  S2R R7, SR_TID.X ;  /* 0x0000000000077919 */ /* 0x000e660000002100 */
[----:B0-----:R-:W-:Y:S02]  /*1ace0*/  LEA R13, R10, R5, 0x18 ;  /* 0x000000050a0d7211 */ /* 0x001fe400078ec0ff */
[----:B------:R-:W-:Y:S02]  /*1acf0*/  SHF.L.U32 R5, R3, 0x1f, RZ ;  /* 0x0000001f03057819 */ /* 0x000fe400000006ff */
[----:B------:R-:W-:Y:S02]  /*1ad00*/  LEA R10, R4, R13, 0x3 ;  /* 0x0000000d040a7211 */ /* 0x000fe400078e18ff */
[----:B-1----:R-:W-:-:S02]  /*1ad10*/  LOP3.LUT P1, RZ, R7, 0x7f, RZ, 0xc0, !PT ;  /* 0x0000007f07ff7812 */ /* 0x002fc4000782c0ff */
[----:B------:R-:W0:Y:S11]  /*1ad20*/  SYNCS.PHASECHK.TRANS64.TRYWAIT P0, [R10+URZ+0x18], R5 ;  /* 0x000018050a0075a7 */ /* 0x000e36000800017f */
[----:B------:R-:W1:Y:S01]  /*1ad30*/  @!P1 LDC R7, c[0x0][0x500] ;  /* 0x00014000ff079b82 */ /* 0x000e620000000800 */
[----:B0-----:R-:W-:Y:S05]  /*1ad40*/  @!P0 BRA `(.L_x_554) ;  /* 0x0000000c008c8947 */ /* 0x001fea0003800000 */
.L_x_572:
[----:B------:R-:W-:Y:S01]  /*1ad50*/  UPRMT UR6, UR27, 0x9910, URZ ;  /* 0x000099101b067896 */ /* 0x000fe2000800003f */
[----:B-1----:R1:W-:Y:S03]  /*1ad60*/  @!P1 SYNCS.ARRIVE.TRANS64 RZ, [R10+URZ], R7 ;  /* 0x000000070aff99a7 */ /* 0x0023e6000800003f */
[----:B------:R-:W-:-:S06]  /*1ad70*/  UISETP.NE.AND UP0, UPT, UR6, 0x2, UPT ;  /* 0x000000020600788c */ /* 0x000fcc000bf05270 */
[----:B------:R-:W-:-:S13]  /*1ad80*/  PLOP3.LUT P0, PT, PT, PT, UP0, 0x80, 0x0 ;  /* 0x000000000000781c */ /* 0x000fda0003f0f008 */
[----:B-1----:R-:W-:Y:S05]  /*1ad90*/  @P0 BRA `(.L_x_555) ;  /* 0x0000000000040947 */ /* 0x002fea0003800000 */
[----:B------:R-:W-:Y:S01]  /*1ada0*/  BPT.TRAP 0x1 ;  /* 0x000000040000795c */ /* 0x000fe20000300000 */
.L_x_555:
[----:B------:R-:W-:Y:S01]  /*1adb0*/  R2UR UR7, R4 ;  /* 0x00000000040772ca */ /* 0x000fe200000e0000 */
[----:B------:R-:W-:Y:S01]  /*1adc0*/  VIADD R14, R14, 0xffffffff ;  /* 0xffffffff0e0e7836 */ /* 0x000fe20000000000 */
[----:B------:R-:W-:Y:S01]  /*1add0*/  R2UR UR11, R13 ;  /* 0x000000000d0b72ca */ /* 0x000fe200000e0000 */
[----:B------:R-:W-:Y:S01]  /*1ade0*/  UIADD3 UR6, UP0, UR28, 0xf0, URZ ;  /* 0x000000f01c067890 */ /* 0x000fe2000ff1e03f */
[----:B------:R-:W-:Y:S01]  /*1adf0*/  R2UR UR30, R11 ;  /* 0x000000000b1e72ca */ /* 0x000fe200000e0000 */
[----:B------:R-:W-:Y:S01]  /*1ae00*/  UIADD3 UR32, UP1, UR28, 0x1f0, URZ ;  /* 0x000001f01c207890 */ /* 0x000fe2000ff3e03f */
[----:B------:R-:W-:Y:S01]  /*1ae10*/  R2UR UR9, R10 ;  /* 0x000000000a0972ca */ /* 0x000fe200000e0000 */
[----:B------:R-:W-:Y:S01]  /*1ae20*/  UPRMT UR21, URZ, 0x5410, UR20 ;  /* 0x000054103f157896 */ /* 0x000fe20008000014 */
[----:B------:R-:W-:Y:S01]  /*1ae30*/  R2UR UR10, R12 ;  /* 0x000000000c0a72ca */ /* 0x000fe200000e0000 */
[----:B------:R-:W-:Y:S01]  /*1ae40*/  VIADD R4, R4, 0x1 ;  /* 0x0000000104047836 */ /* 0x000fe20000000000 */
[----:B------:R-:W-:Y:S01]  /*1ae50*/  R2UR UR12, R9 ;  /* 0x00000000090c72ca */ /* 0x000fe200000e0000 */
[----:B------:R-:W-:Y:S01]  /*1ae60*/  UPRMT UR35, URZ, 0x5410, UR18 ;  /* 0x000054103f237896 */ /* 0x000fe20008000012 */
[----:B------:R-:W-:Y:S01]  /*1ae70*/  R2UR UR31, R2 ;  /* 0x00000000021f72ca */ /* 0x000fe200000e0000 */
[----:B------:R-:W-:Y:S01]  /*1ae80*/  USHF.L.U32 UR7, UR7, 0xe, URZ ;  /* 0x0000000e07077899 */ /* 0x000fe2000800063f */
[----:B------:R-:W-:Y:S01]  /*1ae90*/  ISETP.GT.AND P1, PT, R14, 0x1, PT ;  /* 0x000000010e00780c */ /* 0x000fe20003f24270 */
[----:B------:R-:W-:Y:S01]  /*1aea0*/  UIADD3.X UR33, URZ, UR29, URZ, UP1, !UPT ;  /* 0x0000001d3f217290 */ /* 0x000fe20008ffe43f */
[----:B------:R-:W-:Y:S01]  /*1aeb0*/  ISETP.NE.AND P0, PT, R4, 0x3, PT ;  /* 0x000000030400780c */ /* 0x000fe20003f05270 */
[----:B------:R-:W-:Y:S01]  /*1aec0*/  ULEA UR8, UR26, UR7, 0xd ;  /* 0x000000071a087291 */ /* 0x000fe2000f8e683f */
[----:B------:R-:W-:Y:S01]  /*1aed0*/  VIADD R12, R12, 0x40 ;  /* 0x000000400c0c7836 */ /* 0x000fe20000000000 */
[----:B------:R-:W-:Y:S01]  /*1aee0*/  ULOP3.LUT UR7, UR7, 0x2000, UR25, 0xf8, !UPT ;  /* 0x0000200007077892 */ /* 0x000fe2000f8ef819 */
[----:B0-----:R-:W-:Y:S01]  /*1aef0*/  SEL R10, RZ, 0x1, P0 ;  /* 0x00000001ff0a7807 */ /* 0x001fe20000000000 */
[----:B------:R-:W-:Y:S01]  /*1af00*/  ULEA UR8, UR8, UR11, 0x1 ;  /* 0x0000000b08087291 */ /* 0x000fe2000f8e083f */
[----:B------:R-:W-:Y:S01]  /*1af10*/  SEL R4, R4, RZ, P0 ;  /* 0x000000ff04047207 */ /* 0x000fe20000000000 */
[----:B------:R-:W-:Y:S01]  /*1af20*/  ULEA UR11, UR7, UR11, 0x1 ;  /* 0x0000000b070b7291 */ /* 0x000fe2000f8e083f */
[----:B------:R-:W-:Y:S01]  /*1af30*/  LOP3.LUT R3, R3, R10, RZ, 0x3c, !PT ;  /* 0x0000000a03037212 */ /* 0x000fe200078e3cff */
[----:B------:R-:W-:-:S02]  /*1af40*/  UIADD3 UR8, UR8, 0x100, URZ ;  /* 0x0000010008087890 */ /* 0x000fc4000fffe03f */
[----:B------:R-:W-:Y:S02]  /*1af50*/  UIADD3.X UR7, URZ, UR29, URZ, UP0, !UPT ;  /* 0x0000001d3f077290 */ /* 0x000fe400087fe43f */
[----:B------:R-:W-:Y:S01]  /*1af60*/  UIADD3 UR24, UR11, 0x18100, URZ ;  /* 0x000181000b187890 */ /* 0x000fe2000fffe03f */
[----:B------:R-:W-:Y:S01]  /*1af70*/  UMOV UR14, 0x0 ;  /* 0x00000000000e7882 */ /* 0x000fe20000000000 */
[----:B------:R-:W-:Y:S01]  /*1af80*/  UMOV UR15, 0x10000000 ;  /* 0x10000000000f7882 */ /* 0x000fe20000000000 */
[----:B------:R-:W-:-:S04]  /*1af90*/  UMOV UR11, UR30 ;  /* 0x0000001e000b7c82 */ /* 0x000fc80008000000 */
[----:B------:R0:W-:Y:S02]  /*1afa0*/  UTMALDG.3D.MULTICAST [UR8], [UR6], UR21, desc[UR14] ;  /* 0x00000e08060073b4 */ /* 0x0001e40008011815 */
[----:B0-----:R-:W-:Y:S01]  /*1afb0*/  UMOV UR8, UR24 ;  /* 0x0000001800087c82 */ /* 0x001fe20008000000 */
[----:B------:R-:W-:Y:S02]  /*1afc0*/  UMOV UR11, UR31 ;  /* 0x0000001f000b7c82 */ /* 0x000fe40008000000 */
[----:B------:R0:W-:Y:S02]  /*1afd0*/  UTMALDG.3D.MULTICAST [UR8], [UR32], UR35, desc[UR14] ;  /* 0x00000e08200073b4 */ /* 0x0001e40008011823 */
[----:B0-----:R-:W-:Y:S05]  /*1afe0*/  @P1 BRA `(.L_x_556) ;  /* 0xfffffffc00301947 */ /* 0x001fea000383ffff */
.L_x_553:
[----:B------:R-:W-:Y:S05]  /*1aff0*/  BSYNC B1 ;  /* 0x0000000000017941 */ /* 0x000fea0003800000 */
.L_x_552:
[----:B------:R-:W2:Y:S01]  /*1b000*/  LDL.LU R15, [R1+0x200] ;  /* 0x00020000010f7983 */ /* 0x000ea20000300800 */
[----:B------:R-:W-:Y:S01]  /*1b010*/  LOP3.LUT P0, RZ, R8, 0xff, RZ, 0xc0, !PT ;  /* 0x000000ff08ff7812 */ /* 0x000fe2000780c0ff */
[----:B------:R-:W-:Y:S02]  /*1b020*/  ULDC.64 UR6, c[0x0][0x650] ;  /* 0x0001940000067ab9 */ /* 0x000fe40000000a00 */
[----:B------:R-:W3:Y:S01]  /*1b030*/  LDL.LU R13, [R1+0x204] ;  /* 0x00020400010d7983 */ /* 0x000ee20000300800 */
[----:B------:R-:W-:Y:S01]  /*1b040*/  IADD3 R6, R6, UR17, RZ ;  /* 0x0000001106067c10 */ /* 0x000fe2000fffe0ff */
[----:B------:R-:W-:Y:S01]  /*1b050*/  UISETP.GE.U32.AND UP0, UPT, UR17, 0x3, UPT ;  /* 0x000000031100788c */ /* 0x000fe2000bf06070 */
[----:B------:R-:W-:Y:S01]  /*1b060*/  BSSY B1, `(.L_x_557) ;  /* 0x0000074000017945 */ /* 0x000fe20003800000 */
[----:B------:R-:W-:Y:S02]  /*1b070*/  MOV R9, 0xffffffff ;  /* 0xffffffff00097802 */ /* 0x000fe40000000f00 */
[----:B------:R-:W-:-:S02]  /*1b080*/  PRMT R4, RZ, 0x7610, R4 ;  /* 0x00007610ff047816 */ /* 0x000fc40000000004 */
[----:B------:R-:W-:Y:S02]  /*1b090*/  PLOP3.LUT P1, PT, PT, PT, UP0, 0x80, 0x0 ;  /* 0x000000000000781c */ /* 0x000fe40003f2f008 */
[----:B------:R-:W0:Y:S01]  /*1b0a0*/  @P0 S2R R3, SR_CgaCtaId ;  /* 0x0000000000030919 */ /* 0x000e220000008800 */
[----:B------:R-:W-:Y:S02]  /*1b0b0*/  @P0 MOV R2, 0x400 ;  /* 0x0000040000020802 */ /* 0x000fe40000000f00 */
[----:B------:R-:W-:Y:S02]  /*1b0c0*/  PRMT R8, RZ, 0x7610, R8 ;  /* 0x00007610ff087816 */ /* 0x000fe40000000008 */
[----:B0-----:R-:W-:-:S04]  /*1b0d0*/  @P0 LEA R2, R3, R2, 0x18 ;  /* 0x0000000203020211 */ /* 0x001fc800078ec0ff */
[----:B------:R0:W-:Y:S01]  /*1b0e0*/  @P0 SYNCS.ARRIVE.TRANS64.A1T0 RZ, [R2+URZ+0x48], RZ ;  /* 0x000048ff02ff09a7 */ /* 0x0001e2000810003f */
[----:B------:R-:W-:Y:S01]  /*1b0f0*/  ISETP.GT.U32.AND P0, PT, R6, 0x2, PT ;  /* 0x000000020600780c */ /* 0x000fe20003f04070 */
[----:B0-----:R-:W-:-:S05]  /*1b100*/  IMAD.U32 R2, RZ, RZ, UR17 ;  /* 0x00000011ff027e24 */ /* 0x001fca000f8e00ff */
[----:B------:R-:W-:Y:S01]  /*1b110*/  ISETP.LT.U32.AND P0, PT, R2, 0x3, P0 ;  /* 0x000000030200780c */ /* 0x000fe20000701070 */
[----:B------:R-:W-:-:S04]  /*1b120*/  IMAD.WIDE.U32 R2, R6, -0x55555555, RZ ;  /* 0xaaaaaaab06027825 */ /* 0x000fc800078e00ff */
[----:B------:R-:W-:Y:S01]  /*1b130*/  IMAD.MOV.U32 R2, RZ, RZ, -0x1 ;  /* 0xffffffffff027424 */ /* 0x000fe200078e00ff */
[----:B------:R-:W-:Y:S02]  /*1b140*/  SHF.R.U32.HI R5, RZ, 0x1, R3 ;  /* 0x00000001ff057819 */ /* 0x000fe40000011603 */
[----:B------:R-:W-:-:S03]  /*1b150*/  SEL R3, RZ, 0x1, !P0 ;  /* 0x00000001ff037807 */ /* 0x000fc60004000000 */
[----:B------:R-:W-:Y:S01]  /*1b160*/  IMAD R6, R5, -0x3, R6 ;  /* 0xfffffffd05067824 */ /* 0x000fe200078e0206 */
[----:B------:R-:W-:Y:S01]  /*1b170*/  LOP3.LUT R0, R0, R3, RZ, 0x3c, !PT ;  /* 0x0000000300007212 */ /* 0x000fe200078e3cff */
[----:B------:R-:W-:-:S03]  /*1b180*/  IMAD.MOV.U32 R3, RZ, RZ, -0x1 ;  /* 0xffffffffff037424 */ /* 0x000fc600078e00ff */
[----:B------:R-:W-:Y:S02]  /*1b190*/  @P1 LOP3.LUT R0, R0, 0x1, R5, 0x78, !PT ;  /* 0x0000000100001812 */ /* 0x000fe400078e7805 */
[----:B---3--:R-:W-:-:S04]  /*1b1a0*/  IADD3 R13, P0, R13, UR22, RZ ;  /* 0x000000160d0d7c10 */ /* 0x008fc8000ff1e0ff */
[----:B--2---:R-:W-:Y:S01]  /*1b1b0*/  IADD3.X R15, R15, UR19, RZ, P0, !PT ;  /* 0x000000130f0f7c10 */ /* 0x004fe200087fe4ff */
[----:B------:R0:W-:Y:S01]  /*1b1c0*/  STL [R1+0x204], R13 ;  /* 0x0002040d01007387 */ /* 0x0001e20000100800 */
[----:B------:R-:W-:-:S03]  /*1b1d0*/  ISETP.GE.U32.AND P0, PT, R13, UR6, PT ;  /* 0x000000060d007c0c */ /* 0x000fc6000bf06070 */
[----:B------:R0:W-:Y:S01]  /*1b1e0*/  STL [R1+0x200], R15 ;  /* 0x0002000f01007387 */ /* 0x0001e20000100800 */
[----:B------:R-:W-:-:S13]  /*1b1f0*/  ISETP.GE.U32.AND.EX P0, PT, R15, UR7, PT, P0 ;  /* 0x000000070f007c0c */ /* 0x000fda000bf06100 */
[----:B0-----:R-:W-:Y:S05]  /*1b200*/  @P0 BRA `(.L_x_558) ;  /* 0x0000000400640947 */ /* 0x001fea0003800000 */
[----:B------:R-:W0:Y:S01]  /*1b210*/  S2R R7, SR_CTAID.X ;  /* 0x0000000000077919 */ /* 0x000e220000002500 */
[----:B------:R-:W-:Y:S01]  /*1b220*/  ULDC UR6, c[0x0][0x150] ;  /* 0x0000540000067ab9 */ /* 0x000fe20000000800 */
[----:B------:R-:W1:Y:S01]  /*1b230*/  LDC R4, c[0x0][0x144] ;  /* 0x00005100ff047b82 */ /* 0x000e620000000800 */
[----:B------:R-:W-:Y:S01]  /*1b240*/  UISETP.NE.AND UP0, UPT, UR45, URZ, UPT ;  /* 0x0000003f2d00728c */ /* 0x000fe2000bf05270 */
[----:B------:R-:W2:Y:S01]  /*1b250*/  S2R R5, SR_CTAID.Y ;  /* 0x0000000000057919 */ /* 0x000ea20000002600 */
[----:B------:R-:W-:-:S04]  /*1b260*/  ULDC UR9, c[0x0][0x630] ;  /* 0x00018c0000097ab9 */ /* 0x000fc80000000800 */
[----:B------:R-:W-:Y:S01]  /*1b270*/  PLOP3.LUT P0, PT, PT, PT, UP0, 0x80, 0x0 ;  /* 0x000000000000781c */ /* 0x000fe20003f0f008 */
[----:B------:R-:W3:Y:S01]  /*1b280*/  LDC R10, c[0x0][0x148] ;  /* 0x00005200ff0a7b82 */ /* 0x000ee20000000800 */
[----:B0-----:R-:W-:Y:S02]  /*1b290*/  I2FP.F32.U32 R2, R7 ;  /* 0x0000000700027245 */ /* 0x001fe40000201000 */
[----:B--2---:R-:W-:-:S03]  /*1b2a0*/  I2FP.F32.U32 R3, R5 ;  /* 0x0000000500037245 */ /* 0x004fc60000201000 */
[----:B------:R-:W-:Y:S01]  /*1b2b0*/  FMUL R2, R2, UR6 ;  /* 0x0000000602027c20 */ /* 0x000fe20008400000 */
[----:B------:R-:W-:Y:S02]  /*1b2c0*/  ULDC UR6, c[0x0][0x154] ;  /* 0x0000550000067ab9 */ /* 0x000fe40000000800 */
[----:B------:R-:W-:Y:S01]  /*1b2d0*/  FMUL R9, R3, UR6 ;  /* 0x0000000603097c20 */ /* 0x000fe20008400000 */
[----:B------:R-:W-:Y:S02]  /*1b2e0*/  ULDC.64 UR6, c[0x0][0x628] ;  /* 0x00018a0000067ab9 */ /* 0x000fe40000000a00 */
[----:B------:R-:W0:Y:S08]  /*1b2f0*/  F2I.U32.TRUNC.NTZ R2, R2 ;  /* 0x0000000200027305 */ /* 0x000e30000020f000 */
[----:B------:R-:W2:Y:S01]  /*1b300*/  F2I.U32.TRUNC.NTZ R9, R9 ;  /* 0x0000000900097305 */ /* 0x000ea2000020f000 */
[----:B0-----:R-:W-:-:S02]  /*1b310*/  IMAD.MOV R3, RZ, RZ, -R2 ;  /* 0x000000ffff037224 */ /* 0x001fc400078e0a02 */
[----:B------:R-:W-:Y:S02]  /*1b320*/  IMAD.MOV.U32 R2, RZ, RZ, R13 ;  /* 0x000000ffff027224 */ /* 0x000fe400078e000d */
[----:B-1----:R-:W-:Y:S02]  /*1b330*/  IMAD R7, R4, R3, R7 ;  /* 0x0000000304077224 */ /* 0x002fe400078e0207 */
[----:B--2---:R-:W-:-:S04]  /*1b340*/  IMAD.MOV R3, RZ, RZ, -R9 ;  /* 0x000000ffff037224 */ /* 0x004fc800078e0a09 */
[----:B---3--:R-:W-:Y:S01]  /*1b350*/  @P0 IMAD R7, R10, R3, R5 ;  /* 0x000000030a070224 */ /* 0x008fe200078e0205 */
[----:B------:R-:W-:Y:S02]  /*1b360*/  ISETP.NE.U32.AND P0, PT, RZ, UR6, PT ;  /* 0x00000006ff007c0c */ /* 0x000fe4000bf05070 */
[----:B------:R-:W-:Y:S02]  /*1b370*/  MOV R3, R15 ;  /* 0x0000000f00037202 */ /* 0x000fe40000000f00 */
[----:B------:R-:W-:-:S13]  /*1b380*/  ISETP.NE.AND.EX P0, PT, RZ, UR7, PT, P0 ;  /* 0x00000007ff007c0c */ /* 0x000fda000bf05300 */
[----:B------:R-:W-:Y:S05]  /*1b390*/  @!P0 BRA `(.L_x_559) ;  /* 0x0000000000288947 */ /* 0x000fea0003800000 */
[----:B------:R-:W-:Y:S02]  /*1b3a0*/  ULDC UR8, c[0x0][0x634] ;  /* 0x00018d0000087ab9 */ /* 0x000fe40000000800 */
[----:B------:R-:W-:-:S05]  /*1b3b0*/  IADD3 R3, P0, R13, UR8, RZ ;  /* 0x000000080d037c10 */ /* 0x000fca000ff1e0ff */
[----:B------:R-:W-:-:S04]  /*1b3c0*/  IMAD.X R9, RZ, RZ, R15, P0 ;  /* 0x000000ffff097224 */ /* 0x000fc800000e060f */
[----:B------:R-:W-:-:S04]  /*1b3d0*/  IMAD.WIDE.U32 R4, R9, UR6, RZ ;  /* 0x0000000609047c25 */ /* 0x000fc8000f8e00ff */
[----:B------:R-:W-:-:S04]  /*1b3e0*/  IMAD.WIDE.U32 R4, P0, R3, UR7, R4 ;  /* 0x0000000703047c25 */ /* 0x000fc8000f800004 */
[----:B------:R-:W-:-:S04]  /*1b3f0*/  IMAD.WIDE.U32 R2, R3, UR6, RZ ;  /* 0x0000000603027c25 */ /* 0x000fc8000f8e00ff */
[----:B------:R-:W-:Y:S01]  /*1b400*/  IMAD.MOV.U32 R2, RZ, RZ, R5 ;  /* 0x000000ffff027224 */ /* 0x000fe200078e0005 */
[----:B------:R-:W-:Y:S01]  /*1b410*/  IADD3 RZ, P1, R3, R4, RZ ;  /* 0x0000000403ff7210 */ /* 0x000fe20007f3e0ff */
[----:B------:R-:W-:-:S04]  /*1b420*/  IMAD.X R3, RZ, RZ, RZ, P0 ;  /* 0x000000ffff037224 */ /* 0x000fc800000e06ff */
[----:B------:R-:W-:-:S08]  /*1b430*/  IMAD.WIDE.U32.X R2, R9, UR7, R2, P1 ;  /* 0x0000000709027c25 */ /* 0x000fd000088e0402 */
.L_x_559:
[--C-:B------:R-:W-:Y:S01]  /*1b440*/  SHF.R.U64 R9, R2, UR9, R3.reuse ;  /* 0x0000000902097c19 */ /* 0x100fe20008001203 */
[----:B------:R-:W-:Y:S01]  /*1b450*/  ULDC.64 UR6, c[0x0][0x620] ;  /* 0x0001880000067ab9 */ /* 0x000fe20000000a00 */
[----:B------:R-:W-:Y:S01]  /*1b460*/  SHF.R.U32.HI R2, RZ, UR9, R3 ;  /* 0x00000009ff027c19 */ /* 0x000fe20008011603 */
[----:B------:R-:W-:Y:S01]  /*1b470*/  IMAD.MOV.U32 R3, RZ, RZ, R15 ;  /* 0x000000ffff037224 */ /* 0x000fe200078e000f */
[----:B------:R-:W-:Y:S01]  /*1b480*/  IADD3 R11, P0, RZ, -R9, RZ ;  /* 0x80000009ff0b7210 */ /* 0x000fe20007f1e0ff */
[----:B------:R-:W-:-:S03]  /*1b490*/  ULDC.64 UR8, c[0x0][0x640] ;  /* 0x0001900000087ab9 */ /* 0x000fc60000000a00 */
[----:B------:R-:W-:Y:S02]  /*1b4a0*/  IADD3.X R2, RZ, ~R2, RZ, P0, !PT ;  /* 0x80000002ff027210 */ /* 0x000fe400007fe4ff */
[----:B------:R-:W-:-:S03]  /*1b4b0*/  ISETP.NE.U32.AND P0, PT, RZ, UR8, PT ;  /* 0x00000008ff007c0c */ /* 0x000fc6000bf05070 */
[----:B------:R-:W-:Y:S01]  /*1b4c0*/  IMAD R2, R2, UR6, RZ ;  /* 0x0000000602027c24 */ /* 0x000fe2000f8e02ff */
[----:B------:R-:W-:-:S03]  /*1b4d0*/  ISETP.NE.AND.EX P0, PT, RZ, UR9, PT, P0 ;  /* 0x00000009ff007c0c */ /* 0x000fc6000bf05300 */
[----:B------:R-:W-:Y:S02]  /*1b4e0*/  IMAD R5, R11, UR7, R2 ;  /* 0x000000070b057c24 */ /* 0x000fe4000f8e0202 */
[----:B------:R-:W-:-:S04]  /*1b4f0*/  IMAD.MOV.U32 R2, RZ, RZ, R13 ;  /* 0x000000ffff027224 */ /* 0x000fc800078e000d */
[----:B------:R-:W-:Y:S01]  /*1b500*/  IMAD.WIDE.U32 R2, R11, UR6, R2 ;  /* 0x000000060b027c25 */ /* 0x000fe2000f8e0002 */
[----:B------:R-:W-:-:S03]  /*1b510*/  ULDC UR6, c[0x0][0x618] ;  /* 0x0001860000067ab9 */ /* 0x000fc60000000800 */
[----:B------:R-:W-:-:S05]  /*1b520*/  IMAD.IADD R3, R3, 0x1, R5 ;  /* 0x0000000103037824 */ /* 0x000fca00078e0205 */
[--C-:B------:R-:W-:Y:S02]  /*1b530*/  SHF.R.U64 R10, R2, UR6, R3.reuse ;  /* 0x00000006020a7c19 */ /* 0x100fe40008001203 */
[----:B------:R-:W-:Y:S01]  /*1b540*/  SHF.R.U32.HI R3, RZ, UR6, R3 ;  /* 0x00000006ff037c19 */ /* 0x000fe20008011603 */
[----:B------:R-:W-:-:S03]  /*1b550*/  ULDC UR6, c[0x0][0x608] ;  /* 0x0001820000067ab9 */ /* 0x000fc60000000800 */
[--C-:B------:R-:W-:Y:S02]  /*1b560*/  SHF.R.U64 R12, R10, UR6, R3.reuse ;  /* 0x000000060a0c7c19 */ /* 0x100fe40008001203 */
[----:B------:R-:W-:Y:S01]  /*1b570*/  SHF.R.U32.HI R3, RZ, UR6, R3 ;  /* 0x00000006ff037c19 */ /* 0x000fe20008011603 */
[----:B------:R-:W-:-:S03]  /*1b580*/  ULDC UR6, c[0x0][0x658] ;  /* 0x0001960000067ab9 */ /* 0x000fc60000000800 */
[--C-:B------:R-:W-:Y:S02]  /*1b590*/  SHF.R.U32.HI R13, RZ, UR6, R3.reuse ;  /* 0x00000006ff0d7c19 */ /* 0x100fe40008011603 */
[----:B------:R-:W-:-:S03]  /*1b5a0*/  SHF.R.U64 R11, R12, UR6, R3 ;  /* 0x000000060c0b7c19 */ /* 0x000fc60008001203 */
[----:B------:R-:W-:Y:S01]  /*1b5b0*/  IMAD.MOV.U32 R3, RZ, RZ, R13 ;  /* 0x000000ffff037224 */ /* 0x000fe200078e000d */
[----:B------:R-:W-:Y:S01]  /*1b5c0*/  MOV R2, R11 ;  /* 0x0000000b00027202 */ /* 0x000fe20000000f00 */
[----:B------:R-:W-:Y:S06]  /*1b5d0*/  @!P0 BRA `(.L_x_560) ;  /* 0x0000000000288947 */ /* 0x000fec0003800000 */
[----:B------:R-:W-:Y:S02]  /*1b5e0*/  ULDC UR6, c[0x0][0x64c] ;  /* 0x0001930000067ab9 */ /* 0x000fe40000000800 */
[----:B------:R-:W-:-:S05]  /*1b5f0*/  IADD3 R3, P0, R11, UR6, RZ ;  /* 0x000000060b037c10 */ /* 0x000fca000ff1e0ff */
[----:B------:R-:W-:-:S04]  /*1b600*/  IMAD.X R13, RZ, RZ, R13, P0 ;  /* 0x000000ffff0d7224 */ /* 0x000fc800000e060d */
[----:B------:R-:W-:-:S04]  /*1b610*/  IMAD.WIDE.U32 R4, R13, UR8, RZ ;  /* 0x000000080d047c25 */ /* 0x000fc8000f8e00ff */
[----:B------:R-:W-:-:S04]  /*1b620*/  IMAD.WIDE.U32 R4, P0, R3, UR9, R4 ;  /* 0x0000000903047c25 */ /* 0x000fc8000f800004 */
[----:B------:R-:W-:Y:S01]  /*1b630*/  IMAD.WIDE.U32 R2, R3, UR8, RZ ;  /* 0x0000000803027c25 */ /* 0x000fe2000f8e00ff */
[----:B------:R-:W-:-:S04]  /*1b640*/  MOV R2, R5 ;  /* 0x0000000500027202 */ /* 0x000fc80000000f00 */
[----:B------:R-:W-:Y:S01]  /*1b650*/  IADD3 RZ, P1, R3, R4, RZ ;  /* 0x0000000403ff7210 */ /* 0x000fe20007f3e0ff */
[----:B------:R-:W-:-:S04]  /*1b660*/  IMAD.X R3, RZ, RZ, RZ, P0 ;  /* 0x000000ffff037224 */ /* 0x000fc800000e06ff */
[----:B------:R-:W-:-:S08]  /*1b670*/  IMAD.WIDE.U32.X R2, R13, UR9, R2, P1 ;  /* 0x000000090d027c25 */ /* 0x000fd000088e0402 */
.L_x_560:
[----:B------:R-:W-:Y:S01]  /*1b680*/  ULDC UR6, c[0x0][0x648] ;  /* 0x0001920000067ab9 */ /* 0x000fe20000000800 */
[----:B------:R-:W-:Y:S01]  /*1b690*/  LOP3.LUT R12, R12, UR16, RZ, 0xc0, !PT ;  /* 0x000000100c0c7c12 */ /* 0x000fe2000f8ec0ff */
[----:B------:R-:W-:Y:S01]  /*1b6a0*/  UISETP.NE.AND UP0, UPT, UR45, URZ, UPT ;  /* 0x0000003f2d00728c */ /* 0x000fe2000bf05270 */
[----:B------:R-:W-:Y:S01]  /*1b6b0*/  SHF.R.U64 R3, R2, UR6, R3 ;  /* 0x0000000602037c19 */ /* 0x000fe20008001203 */
[----:B------:R-:W-:Y:S01]  /*1b6c0*/  ULDC UR6, c[0x0][0x638] ;  /* 0x00018e0000067ab9 */ /* 0x000fe20000000800 */
[----:B------:R-:W-:-:S03]  /*1b6d0*/  IMAD.MOV.U32 R4, RZ, RZ, 0x1 ;  /* 0x00000001ff047424 */ /* 0x000fc600078e00ff */
[----:B------:R-:W-:Y:S01]  /*1b6e0*/  IMAD.MOV R2, RZ, RZ, -R3 ;  /* 0x000000ffff027224 */ /* 0x000fe200078e0a03 */
[----:B------:R-:W-:Y:S01]  /*1b6f0*/  PLOP3.LUT P0, PT, PT, PT, UP0, 0x40, 0x0 ;  /* 0x000000000000781c */ /* 0x000fe20003f0e808 */
[----:B------:R-:W-:Y:S01]  /*1b700*/  IMAD R12, R3, UR5, R12 ;  /* 0x00000005030c7c24 */ /* 0x000fe2000f8e020c */
[----:B------:R-:W-:Y:S01]  /*1b710*/  PLOP3.LUT P1, PT, PT, PT, UP0, 0x40, 0x0 ;  /* 0x000000000000781c */ /* 0x000fe20003f2e808 */
[----:B------:R-:W-:Y:S01]  /*1b720*/  IMAD R11, R2, UR6, R11 ;  /* 0x00000006020b7c24 */ /* 0x000fe2000f8e020b */
[----:B------:R-:W-:Y:S01]  /*1b730*/  ULDC UR6, c[0x0][0x610] ;  /* 0x0001840000067ab9 */ /* 0x000fe20000000800 */
[----:B------:R-:W-:Y:S01]  /*1b740*/  LOP3.LUT R2, R10, UR4, RZ, 0xc0, !PT ;  /* 0x000000040a027c12 */ /* 0x000fe2000f8ec0ff */
[----:B------:R-:W-:Y:S01]  /*1b750*/  IMAD R7, R12, UR6, R7 ;  /* 0x000000060c077c24 */ /* 0x000fe2000f8e0207 */
[----:B------:R-:W-:-:S03]  /*1b760*/  ULDC UR6, c[0x0][0x600] ;  /* 0x0001800000067ab9 */ /* 0x000fc60000000800 */
[----:B------:R-:W-:-:S05]  /*1b770*/  IMAD R2, R11, UR6, R2 ;  /* 0x000000060b027c24 */ /* 0x000fca000f8e0202 */
[----:B------:R-:W-:Y:S02]  /*1b780*/  SEL R3, R2, R7, P0 ;  /* 0x0000000702037207 */ /* 0x000fe40000000000 */
[----:B------:R-:W-:-:S07]  /*1b790*/  SEL R2, R7, R2, P1 ;  /* 0x0000000207027207 */ /* 0x000fce0000800000 */
.L_x_558:
[----:B------:R-:W-:Y:S05]  /*1b7a0*/  BSYNC B1 ;  /* 0x0000000000017941 */ /* 0x000fea0003800000 */
.L_x_557:
[----:B------:R-:W-:-:S13]  /*1b7b0*/  LOP3.LUT P0, RZ, R4, 0xff, RZ, 0xc0, !PT ;  /* 0x000000ff04ff7812 */ /* 0x000fda000780c0ff */
[----:B------:R-:W-:Y:S05]  /*1b7c0*/  @P0 BRA `(.L_x_561) ;  /* 0xfffffff400000947 */ /* 0x000fea000383ffff */
[----:B------:R-:W-:Y:S05]  /*1b7d0*/  BSYNC B0 ;  /* 0x0000000000007941 */ /* 0x000fea0003800000 */
.L_x_550:
[----:B------:R-:W-:-:S03]  /*1b7e0*/  UMOV UR6, 0xffffffff ;  /* 0xffffffff00067882 */ /* 0x000fc60000000000 */
[----:B------:R-:W-:Y:S05]  /*1b7f0*/  BRA.DIV UR6, `(.L_x_562) ;  /* 0x0000000206f47947 */ /* 0x000fea000b800000 */
[----:B------:R-:W-:-:S13]  /*1b800*/  ELECT P6, URZ, PT ;  /* 0x00000000003f782f */ /* 0x000fda00038c0000 */
.L_x_575:
[----:B------:R-:W-:Y:S04]  /*1b810*/  BSSY B0, `(.L_x_563) ;  /* 0x0000023000007945 */ /* 0x000fe80003800000 */
[----:B------:R-:W-:Y:S05]  /*1b820*/  @!P6 BRA `(.L_x_564) ;  /* 0x000000000084e947 */ /* 0x000fea0003800000 */
[----:B------:R-:W-:-:S04]  /*1b830*/  ULOP3.LUT UR6, UR40, 0x2, URZ, 0xfc, !UPT ;  /* 0x0000000228067892 */ /* 0x000fc8000f8efc3f */
[----:B------:R-:W-:-:S06]  /*1b840*/  UISETP.NE.AND UP0, UPT, UR6, 0x3, UPT ;  /* 0x000000030600788c */ /* 0x000fcc000bf05270 */
[----:B------:R-:W-:-:S13]  /*1b850*/  PLOP3.LUT P0, PT, PT, PT, UP0, 0x80, 0x0 ;  /* 0x000000000000781c */ /* 0x000fda0003f0f008 */
[----:B------:R-:W-:Y:S05]  /*1b860*/  @!P0 BRA `(.L_x_565) ;  /* 0x0000000000048947 */ /* 0x000fea0003800000 */
[----:B------:R-:W-:Y:S01]  /*1b870*/  BPT.TRAP 0x1 ;  /* 0x000000040000795c */ /* 0x000fe20000300000 */
.L_x_565:
[----:B------:R-:W0:Y:S01]  /*1b880*/  S2R R3, SR_CgaCtaId ;  /* 0x0000000000037919 */ /* 0x000e220000008800 */
[----:B------:R-:W-:-:S04]  /*1b890*/  MOV R2, 0x400 ;  /* 0x0000040000027802 */ /* 0x000fc80000000f00 */
[----:B0-----:R-:W-:Y:S02]  /*1b8a0*/  LEA R3, R3, R2, 0x18 ;  /* 0x0000000203037211 */ /* 0x001fe400078ec0ff */
[----:B------:R-:W-:-:S03]  /*1b8b0*/  SHF.L.U32 R2, R0, 0x1f, RZ ;  /* 0x0000001f00027819 */ /* 0x000fc600000006ff */
[----:B------:R-:W-:-:S05]  /*1b8c0*/  VIADD R3, R3, 0x18 ;  /* 0x0000001803037836 */ /* 0x000fca0000000000 */
[----:B------:R-:W-:-:S04]  /*1b8d0*/  LEA R5, R6, R3, 0x3 ;  /* 0x0000000306057211 */ /* 0x000fc800078e18ff */
[----:B------:R-:W0:Y:S02]  /*1b8e0*/  SYNCS.PHASECHK.TRANS64.TRYWAIT P0, [R5+URZ], R2 ;  /* 0x00000002050075a7 */ /* 0x000e24000800017f */
[----:B0-----:R-:W-:Y:S05]  /*1b8f0*/  @!P0 BRA `(.L_x_566) ;  /* 0x0000000000d48947 */ /* 0x001fea0003800000 */
.L_x_576:
[----:B------:R-:W-:-:S05]  /*1b900*/  VIADD R6, R6, 0x1 ;  /* 0x0000000106067836 */ /* 0x000fca0000000000 */
[----:B------:R-:W-:-:S04]  /*1b910*/  ISETP.NE.AND P0, PT, R6, 0x3, PT ;  /* 0x000000030600780c */ /* 0x000fc80003f05270 */
[----:B0-----:R-:W-:Y:S02]  /*1b920*/  SEL R5, RZ, 0x1, P0 ;  /* 0x00000001ff057807 */ /* 0x001fe40000000000 */
[----:B------:R-:W-:Y:S02]  /*1b930*/  SEL R6, R6, RZ, P0 ;  /* 0x000000ff06067207 */ /* 0x000fe40000000000 */
[----:B------:R-:W-:-:S03]  /*1b940*/  LOP3.LUT R5, R0, R5, RZ, 0x3c, !PT ;  /* 0x0000000500057212 */ /* 0x000fc600078e3cff */
[----:B------:R-:W-:Y:S01]  /*1b950*/  IMAD R7, R6, 0x8, R3 ;  /* 0x0000000806077824 */ /* 0x000fe200078e0203 */
[----:B------:R-:W-:-:S04]  /*1b960*/  SHF.L.U32 R0, R5, 0x1f, RZ ;  /* 0x0000001f05007819 */ /* 0x000fc800000006ff */
[----:B------:R-:W0:Y:S02]  /*1b970*/  SYNCS.PHASECHK.TRANS64.TRYWAIT P0, [R7+URZ], R0 ;  /* 0x00000000070075a7 */ /* 0x000e24000800017f */
[----:B0-----:R-:W-:Y:S05]  /*1b980*/  @!P0 BRA `(.L_x_567) ;  /* 0x0000000000c48947 */ /* 0x001fea0003800000 */
.L_x_577:
[----:B0-----:R-:W-:-:S05]  /*1b990*/  VIADD R0, R6, 0x1 ;  /* 0x0000000106007836 */ /* 0x001fca0000000000 */
[----:B------:R-:W-:-:S04]  /*1b9a0*/  ISETP.NE.AND P0, PT, R0, 0x3, PT ;  /* 0x000000030000780c */ /* 0x000fc80003f05270 */
[----:B------:R-:W-:Y:S02]  /*1b9b0*/  SEL R2, RZ, 0x1, P0 ;  /* 0x00000001ff027807 */ /* 0x000fe40000000000 */
[----:B------:R-:W-:Y:S02]  /*1b9c0*/  SEL R0, R0, RZ, P0 ;  /* 0x000000ff00007207 */ /* 0x000fe40000000000 */
[----:B------:R-:W-:Y:S02]  /*1b9d0*/  LOP3.LUT R2, R5, R2, RZ, 0x3c, !PT ;  /* 0x0000000205027212 */ /* 0x000fe400078e3cff */
[----:B------:R-:W-:Y:S02]  /*1b9e0*/  LEA R3, R0, R3, 0x3 ;  /* 0x0000000300037211 */ /* 0x000fe400078e18ff */
[----:B------:R-:W-:-:S07]  /*1b9f0*/  SHF.L.U32 R0, R2, 0x1f, RZ ;  /* 0x0000001f02007819 */ /* 0x000fce00000006ff */
.L_x_568:
[----:B0-----:R0:W1:Y:S02]  /*1ba00*/  SYNCS.PHASECHK.TRANS64.TRYWAIT P0, [R3+URZ], R0 ;  /* 0x00000000030075a7 */ /* 0x001064000800017f */
[----:B-1----:R-:W-:Y:S05]  /*1ba10*/  @!P0 NANOSLEEP.SYNCS 0x989680 ;  /* 0x009896800000895d */ /* 0x002fea0003900000 */
[----:B------:R-:W1:Y:S02]  /*1ba20*/  @!P0 SYNCS.PHASECHK.TRANS64 P0, [R3+URZ], R0 ;  /* 0x00000000030085a7 */ /* 0x000e64000800007f */
[----:B-1----:R-:W-:Y:S05]  /*1ba30*/  @!P0 BRA `(.L_x_568) ;  /* 0xfffffffc00f08947 */ /* 0x002fea000383ffff */
.L_x_564:
[----:B------:R-:W-:Y:S05]  /*1ba40*/  BSYNC B0 ;  /* 0x0000000000007941 */ /* 0x000fea0003800000 */
.L_x_563:
[----:B------:R-:W-:Y:S05]  /*1ba50*/  EXIT ;  /* 0x000000000000794d */ /* 0x000fea0003800000 */
.L_x_21:
[----:B-1----:R1:W2:Y:S02]  /*1ba60*/  SYNCS.PHASECHK.TRANS64.TRYWAIT P1, [R4+URZ], R3 ;  /* 0x00000003040075a7 */ /* 0x0022a4000802017f */
[----:B--2---:R-:W-:Y:S05]  /*1ba70*/  @!P1 NANOSLEEP.SYNCS 0x989680 ;  /* 0x009896800000995d */ /* 0x004fea0003900000 */
[----:B------:R-:W2:Y:S02]  /*1ba80*/  @!P1 SYNCS.PHASECHK.TRANS64 P1, [R4+URZ], R3 ;  /* 0x00000003040095a7 */ /* 0x000ea4000802007f */
[----:B--2---:R-:W-:Y:S05]  /*1ba90*/  @!P1 BRA `(.L_x_21) ;  /* 0xfffffffc00f09947 */ /* 0x004fea000383ffff */
[----:B------:R-:W-:Y:S05]  /*1baa0*/  BRA `(.L_x_20) ;  /* 0xfffffe5c000c7947 */ /* 0x000fea000383ffff */
.L_x_26:
[----:B-1----:R1:W2:Y:S02]  /*1bab0*/  SYNCS.PHASECHK.TRANS64.TRYWAIT P1, [R4+URZ], R5 ;  /* 0x00000005040075a7 */ /* 0x0022a4000802017f */
[----:B--2---:R-:W-:Y:S05]  /*1bac0*/  @!P1 NANOSLEEP.SYNCS 0x989680 ;  /* 0x009896800000995d */ /* 0x004fea0003900000 */
[----:B------:R-:W2:Y:S02]  /*1bad0*/  @!P1 SYNCS.PHASECHK.TRANS64 P1, [R4+URZ], R5 ;  /* 0x00000005040095a7 */ /* 0x000ea4000802007f */
[----:B--2---:R-:W-:Y:S05]  /*1bae0*/  @!P1 BRA `(.L_x_26) ;  /* 0xfffffffc00f09947 */ /* 0x004fea000383ffff */
[----:B------:R-:W-:Y:S05]  /*1baf0*/  BRA `(.L_x_25) ;  /* 0xfffffe90009c7947 */ /* 0x000fea000383ffff */
.L_x_551:
[----:B------:R-:W-:Y:S01]  /*1bb00*/  BSSY B1, `(.L_x_569) ;  /* 0x0000006000017945 */ /* 0x000fe20003800000 */
[----:B------:R-:W-:-:S07]  /*1bb10*/  IMAD.MOV.U32 R15, RZ, RZ, -0x1 ;  /* 0xffffffffff0f7424 */ /* 0x000fce00078e00ff */
[----:B------:R-:W-:Y:S05]  /*1bb20*/  WARPSYNC.COLLECTIVE R15, `(.L_x_570) ;  /* 0x000000000f0c7348 */ /* 0x000fea0003c00000 */
[----:B------:R-:W-:Y:S02]  /*1bb30*/  ELECT P6, UR62, PT ;  /* 0x00000000003e782f */ /* 0x000fe400038c0000 */
[----:B------:R-:W-:Y:S01]  /*1bb40*/  MOV R14, UR62 ;  /* 0x0000003e000e7c02 */ /* 0x000fe20008000f00 */
[----:B------:R-:W-:Y:S10]  /*1bb50*/  ENDCOLLECTIVE ;  /* 0x000000000000791b */ /* 0x000ff40003800000 */
.L_x_570:
[----:B------:R-:W-:Y:S05]  /*1bb60*/  BSYNC B1 ;  /* 0x0000000000017941 */ /* 0x000fea0003800000 */
.L_x_569:
[----:B------:R-:W-:Y:S05]  /*1bb70*/  BRA `(.L_x_571) ;  /* 0xfffffff000207947 */ /* 0x000fea000383ffff */
.L_x_554:
[----:B0-----:R0:W2:Y:S02]  /*1bb80*/  SYNCS.PHASECHK.TRANS64.TRYWAIT P0, [R10+URZ+0x18], R5 ;  /* 0x000018050a0075a7 */ /* 0x0010a4000800017f */
[----:B--2---:R-:W-:Y:S05]  /*1bb90*/  @!P0 NANOSLEEP.SYNCS 0x989680 ;  /* 0x009896800000895d */ /* 0x004fea0003900000 */
[----:B------:R-:W2:Y:S02]  /*1bba0*/  @!P0 SYNCS.PHASECHK.TRANS64 P0, [R10+URZ+0x18], R5 ;  /* 0x000018050a0085a7 */ /* 0x000ea4000800007f */
[----:B--2---:R-:W-:Y:S05]  /*1bbb0*/  @!P0 BRA `(.L_x_554) ;  /* 0xfffffffc00f08947 */ /* 0x004fea000383ffff */
[----:B------:R-:W-:Y:S05]  /*1bbc0*/  BRA `(.L_x_572) ;  /* 0xfffffff000607947 */ /* 0x000fea000383ffff */
.L_x_562:
[----:B------:R-:W-:Y:S01]  /*1bbd0*/  BSSY B0, `(.L_x_573) ;  /* 0x0000006000007945 */ /* 0x000fe20003800000 */
[----:B------:R-:W-:-:S07]  /*1bbe0*/  IMAD.MOV.U32 R15, RZ, RZ, -0x1 ;  /* 0xffffffffff0f7424 */ /* 0x000fce00078e00ff */
[----:B------:R-:W-:Y:S05]  /*1bbf0*/  WARPSYNC.COLLECTIVE R15, `(.L_x_574) ;  /* 0x000000000f0c7348 */ /* 0x000fea0003c00000 */
[----:B------:R-:W-:Y:S02]  /*1bc00*/  ELECT P6, UR62, PT ;  /* 0x00000000003e782f */ /* 0x000fe400038c0000 */
[----:B------:R-:W-:Y:S01]  /*1bc10*/  MOV R14, UR62 ;  /* 0x0000003e000e7c02 */ /* 0x000fe20008000f00 */
[----:B------:R-:W-:Y:S10]  /*1bc20*/  ENDCOLLECTIVE ;  /* 0x000000000000791b */ /* 0x000ff40003800000 */
.L_x_574:
[----:B------:R-:W-:Y:S05]  /*1bc30*/  BSYNC B0 ;  /* 0x0000000000007941 */ /* 0x000fea0003800000 */
.L_x_573:
[----:B------:R-:W-:Y:S05]  /*1bc40*/  BRA `(.L_x_575) ;  /* 0xfffffff800f07947 */ /* 0x000fea000383ffff */
.L_x_566:
[----:B0-----:R0:W1:Y:S02]  /*1bc50*/  SYNCS.PHASECHK.TRANS64.TRYWAIT P0, [R5+URZ], R2 ;  /* 0x00000002050075a7 */ /* 0x001064000800017f */
[----:B-1----:R-:W-:Y:S05]  /*1bc60*/  @!P0 NANOSLEEP.SYNCS 0x989680 ;  /* 0x009896800000895d */ /* 0x002fea0003900000 */
[----:B------:R-:W1:Y:S02]  /*1bc70*/  @!P0 SYNCS.PHASECHK.TRANS64 P0, [R5+URZ], R2 ;  /* 0x00000002050085a7 */ /* 0x000e64000800007f */
[----:B-1----:R-:W-:Y:S05]  /*1bc80*/  @!P0 BRA `(.L_x_566) ;  /* 0xfffffffc00f08947 */ /* 0x002fea000383ffff */
[----:B------:R-:W-:Y:S05]  /*1bc90*/  BRA `(.L_x_576) ;  /* 0xfffffffc00187947 */ /* 0x000fea000383ffff */
.L_x_567:
[----:B0-----:R0:W1:Y:S02]  /*1bca0*/  SYNCS.PHASECHK.TRANS64.TRYWAIT P0, [R7+URZ], R0 ;  /* 0x00000000070075a7 */ /* 0x001064000800017f */
[----:B-1----:R-:W-:Y:S05]  /*1bcb0*/  @!P0 NANOSLEEP.SYNCS 0x989680 ;  /* 0x009896800000895d */ /* 0x002fea0003900000 */
[----:B------:R-:W1:Y:S02]  /*1bcc0*/  @!P0 SYNCS.PHASECHK.TRANS64 P0, [R7+URZ], R0 ;  /* 0x00000000070085a7 */ /* 0x000e64000800007f */
[----:B-1----:R-:W-:Y:S05]  /*1bcd0*/  @!P0 BRA `(.L_x_567) ;  /* 0xfffffffc00f08947 */ /* 0x002fea000383ffff */
[----:B------:R-:W-:Y:S05]  /*1bce0*/  BRA `(.L_x_577) ;  /* 0xfffffffc00287947 */ /* 0x000fea000383ffff */
.L_x_578:
[----:B------:R-:W-:-:S00]  /*1bcf0*/  BRA `(.L_x_578) ;  /* 0xfffffffc00fc7947 */ /* 0x000fc0000383ffff */
[----:B------:R-:W-:-:S00]  /*1bd00*/  NOP ;  /* 0x0000000000007918 */ /* 0x000fc00000000000 */
[----:B------:R-:W-:-:S00]  /*1bd10*/  NOP ;  /* 0x0000000000007918 */ /* 0x000fc00000000000 */
[----:B------:R-:W-:-:S00]  /*1bd20*/  NOP ;  /* 0x0000000000007918 */ /* 0x000fc00000000000 */
[----:B------:R-:W-:-:S00]  /*1bd30*/  NOP ;  /* 0x0000000000007918 */ /* 0x000fc00000000000 */
[----:B------:R-:W-:-:S00]  /*1bd40*/  NOP ;  /* 0x0000000000007918 */ /* 0x000fc00000000000 */
[----:B------:R-:W-:-:S00]  /*1bd50*/  NOP ;  /* 0x0000000000007918 */ /* 0x000fc00000000000 */
[----:B------:R-:W-:-:S00]  /*1bd60*/  NOP ;  /* 0x0000000000007918 */ /* 0x000fc00000000000 */
[----:B------:R-:W-:-:S00]  /*1bd70*/  NOP ;  /* 0x0000000000007918 */ /* 0x000fc00000000000 */
.L_x_579:


//--------------------- .nv.global.init           --------------------------
	.section	.nv.global.init,"aw",@progbits
.nv.global.init:
	.type		$str$22,@object
	.size		$str$22,($str$23 - $str$22)
$str$22:
        /*0000*/ 	.byte	0x6b, 0x5f, 0x74, 0x69, 0x6c, 0x65, 0x5f, 0x63, 0x6f, 0x75, 0x6e, 0x74, 0x20, 0x3e, 0x3d, 0x20
        /*0010*/ 	.byte	0x31, 0x00
	.type		$str$23,@object
	.size		$str$23,(__unnamed_1 - $str$23)
$str$23:
        /*0012*/ 	.byte	0x2f, 0x74, 0x6d, 0x70, 0x2f, 0x63, 0x75, 0x74, 0x6c, 0x61, 0x73, 0x73, 0x5f, 0x73, 0x77, 0x65
        /*0022*/ 	.byte	0x65, 0x70, 0x5f, 0x73, 0x72, 0x63, 0x2f, 0x69, 0x6e, 0x63, 0x6c, 0x75, 0x64, 0x65, 0x2f, 0x63
        /*0032*/ 	.byte	0x75, 0x74, 0x6c, 0x61, 0x73, 0x73, 0x2f, 0x67, 0x65, 0x6d, 0x6d, 0x2f, 0x63, 0x6f, 0x6c, 0x6c
        /*0042*/ 	.byte	0x65, 0x63, 0x74, 0x69, 0x76, 0x65, 0x2f, 0x73, 0x6d, 0x39, 0x30, 0x5f, 0x6d, 0x6d, 0x61, 0x5f
        /*0052*/ 	.byte	0x74, 0x6d, 0x61, 0x5f, 0x67, 0x6d, 0x6d, 0x61, 0x5f, 0x73, 0x73, 0x5f, 0x77, 0x61, 0x72, 0x70
        /*0062*/ 	.byte	0x73, 0x70, 0x65, 0x63, 0x69, 0x61, 0x6c, 0x69, 0x7a, 0x65, 0x64, 0x2e, 0x68, 0x70, 0x70, 0x00
	.type		__unnamed_1,@object
	.size		__unnamed_1,(.L_0 - __unnamed_1)
__unnamed_1:
        /* <DEDUP_REMOVED lines=183> */
.L_0:


//--------------------- .nv.shared._ZN7cutlass13device_kernelINS_4gemm6kernel13GemmUniversalIN4cute5tupleIJiiiiEEENS1_10collective13CollectiveMmaINS1_34MainloopSm90TmaGmmaWarpSpecializedILi3ENS5_IJNS4_1CILi2EEESB_NSA_ILi1EEEEEENS1_35KernelTmaWarpSpecializedCooperativeEEENS5_IJNSA_ILi256EEESG_NSA_ILi64EEEEEENS_10bfloat16_tENS5_IJlSC_lEEESJ_SK_NS4_8TiledMMAINS4_8MMA_AtomIJNS4_4SM904GMMA28MMA_64x256x16_F32BF16BF16_SSILNSO_5MajorE0ELSQ_0ELNSO_7ScaleInE1ELSR_1EEEEEENS4_6LayoutINS5_IJSB_SC_SC_EEENS5_IJSC_NSA_ILi0EEESW_EEEEENS5_IJNS4_10UnderscoreESZ_SZ_EEEEENS4_23SM90_TMA_LOAD_MULTICASTENS4_14ComposedLayoutINS4_7SwizzleILi3ELi4ELi3EEENS4_18smem_ptr_flag_bitsILi16EEENSU_INS5_IJNSA_ILi8EEESH_EEENS5_IJSH_SC_EEEEEEEvNS4_8identityES12_S1C_vS1D_EENS_8epilogue10collective6detail29Sm90TmaWarpSpecializedAdapterINS1G_15DefaultEpilogueISJ_SK_SK_NS1F_6thread17LinearCombinationISJ_Li1EffLNS1K_9ScaleType4KindE0ELNS_15FloatRoundStyleE2ESJ_EENS1_15EpilogueDefaultEEEEEvvEEEEvNT_6ParamsE --------------------------
	.section	.nv.shared._ZN7cutlass13device_kernelINS_4gemm6kernel13GemmUniversalIN4cute5tupleIJiiiiEEENS1_10collective13CollectiveMmaINS1_34MainloopSm90TmaGmmaWarpSpecializedILi3ENS5_IJNS4_1CILi2EEESB_NSA_ILi1EEEEEENS1_35KernelTmaWarpSpecializedCooperativeEEENS5_IJNSA_ILi256EEESG_NSA_ILi64EEEEEENS_10bfloat16_tENS5_IJlSC_lEEESJ_SK_NS4_8TiledMMAINS4_8MMA_AtomIJNS4_4SM904GMMA28MMA_64x256x16_F32BF16BF16_SSILNSO_5MajorE0ELSQ_0ELNSO_7ScaleInE1ELSR_1EEEEEENS4_6LayoutINS5_IJSB_SC_SC_EEENS5_IJSC_NSA_ILi0EEESW_EEEEENS5_IJNS4_10UnderscoreESZ_SZ_EEEEENS4_23SM90_TMA_LOAD_MULTICASTENS4_14ComposedLayoutINS4_7SwizzleILi3ELi4ELi3EEENS4_18smem_ptr_flag_bitsILi16EEENSU_INS5_IJNSA_ILi8EEESH_EEENS5_IJSH_SC_EEEEEEEvNS4_8identityES12_S1C_vS1D_EENS_8epilogue10collective6detail29Sm90TmaWarpSpecializedAdapterINS1G_15DefaultEpilogueISJ_SK_SK_NS1F_6thread17LinearCombinationISJ_Li1EffLNS1K_9ScaleType4KindE0ELNS_15FloatRoundStyleE2ESJ_EENS1_15EpilogueDefaultEEEEEvvEEEEvNT_6ParamsE,"aw",@nobits
	.sectionflags	@""
	.align	16
	.zero		1024


//--------------------- .nv.shared.reserved.0     --------------------------
	.section	.nv.shared.reserved.0,"aw",@nobits
	.weak		__nv_reservedSMEM_offset_0_alias
	.size		__nv_reservedSMEM_offset_0_alias, 0, 0
	.other		__nv_reservedSMEM_offset_0_alias,@"STO_CUDA_RESERVED_SHARED STV_DEFAULT"
__nv_reservedSMEM_offset_0_alias:
	.zero		0


//--------------------- .nv.global                --------------------------
	.section	.nv.global,"aw",@nobits
.nv.global:
	.type		_ZN39_INTERNAL_9d6c167b_4_k_cu_6c487e97_36264cute1_E,@object
	.size		_ZN39_INTERNAL_9d6c167b_4_k_cu_6c487e97_36264cute1_E,(_ZN39_INTERNAL_9d6c167b_4_k_cu_6c487e97_36264cuda3std3__45__cpo6cbeginE - _ZN39_INTERNAL_9d6c167b_4_k_cu_6c487e97_36264cute1_E)
_ZN39_INTERNAL_9d6c167b_4_k_cu_6c487e97_36264cute1_E:
	.zero		1
	.type		_ZN39_INTERNAL_9d6c167b_4_k_cu_6c487e97_36264cuda3std3__45__cpo6cbeginE,@object
	.size		_ZN39_INTERNAL_9d6c167b_4_k_cu_6c487e97_36264cuda3std3__45__cpo6cbeginE,(_ZN39_INTERNAL_9d6c167b_4_k_cu_6c487e97_36264cuda3std3__48in_placeE - _ZN39_INTERNAL_9d6c167b_4_k_cu_6c487e97_36264cuda3std3__45__cpo6cbeginE)
_ZN39_INTERNAL_9d6c167b_4_k_cu_6c487e97_36264cuda3std3__45__cpo6cbeginE:
	.zero		1
	.type		_ZN39_INTERNAL_9d6c167b_4_k_cu_6c487e97_36264cuda3std3__48in_placeE,@object
	.size		_ZN39_INTERNAL_9d6c167b_4_k_cu_6c487e97_36264cuda3std3__48in_placeE,(_ZN39_INTERNAL_9d6c167b_4_k_cu_6c487e97_36264cuda3std6ranges3__45__cpo9iter_moveE - _ZN39_INTERNAL_9d6c167b_4_k_cu_6c487e97_36264cuda3std3__48in_placeE)
_ZN39_INTERNAL_9d6c167b_4_k_cu_6c487e97_36264cuda3std3__48in_placeE:
	.zero		1
	.type		_ZN39_INTERNAL_9d6c167b_4_k_cu_6c487e97_36264cuda3std6ranges3__45__cpo9iter_moveE,@object
	.size		_ZN39_INTERNAL_9d6c167b_4_k_cu_6c487e97_36264cuda3std6ranges3__45__cpo9iter_moveE,(_ZN39_INTERNAL_9d6c167b_4_k_cu_6c487e97_36264cuda3std3__45__cpo5beginE - _ZN39_INTERNAL_9d6c167b_4_k_cu_6c487e97_36264cuda3std6ranges3__45__cpo9iter_moveE)
_ZN39_INTERNAL_9d6c167b_4_k_cu_6c487e97_36264cuda3std6ranges3__45__cpo9iter_moveE:
	.zero		1
	.type		_ZN39_INTERNAL_9d6c167b_4_k_cu_6c487e97_36264cuda3std3__45__cpo5beginE,@object
	.size		_ZN39_INTERNAL_9d6c167b_4_k_cu_6c487e97_36264cuda3std3__45__cpo5beginE,(_ZN39_INTERNAL_9d6c167b_4_k_cu_6c487e97_36264cuda3std3__441_GLOBAL__N__9d6c167b_4_k_cu_6c487e97_36266ignoreE - _ZN39_INTERNAL_9d6c167b_4_k_cu_6c487e97_36264cuda3std3__45__cpo5beginE)
_ZN39_INTERNAL_9d6c167b_4_k_cu_6c487e97_36264cuda3std3__45__cpo5beginE:
	.zero		1
	.type		_ZN39_INTERNAL_9d6c167b_4_k_cu_6c487e97_36264cuda3std3__441_GLOBAL__N__9d6c167b_4_k_cu_6c487e97_36266ignoreE,@object
	.size		_ZN39_INTERNAL_9d6c167b_4_k_cu_6c487e97_36264cuda3std3__441_GLOBAL__N__9d6c167b_4_k_cu_6c487e97_36266ignoreE,(_ZN39_INTERNAL_9d6c167b_4_k_cu_6c487e97_36264cute7productE - _ZN39_INTERNAL_9d6c167b_4_k_cu_6c487e97_36264cuda3std3__441_GLOBAL__N__9d6c167b_4_k_cu_6c487e97_36266ignoreE)
_ZN39_INTERNAL_9d6c167b_4_k_cu_6c487e97_36264cuda3std3__441_GLOBAL__N__9d6c167b_4_k_cu_6c487e97_36266ignoreE:
	.zero		1
	.type		_ZN39_INTERNAL_9d6c167b_4_k_cu_6c487e97_36264cute7productE,@object
	.size		_ZN39_INTERNAL_9d6c167b_4_k_cu_6c487e97_36264cute7productE,(_ZN39_INTERNAL_9d6c167b_4_k_cu_6c487e97_36264cuda3std3__45__cpo3endE - _ZN39_INTERNAL_9d6c167b_4_k_cu_6c487e97_36264cute7productE)
_ZN39_INTERNAL_9d6c167b_4_k_cu_6c487e97_36264cute7productE:
	.zero		1
	.type		_ZN39_INTERNAL_9d6c167b_4_k_cu_6c487e97_36264cuda3std3__45__cpo3endE,@object
	.size		_ZN39_INTERNAL_9d6c167b_4_k_cu_6c487e97_36264cuda3std3__45__cpo3endE,(_ZN39_INTERNAL_9d6c167b_4_k_cu_6c487e97_36264cuda3std3__419piecewise_constructE - _ZN39_INTERNAL_9d6c167b_4_k_cu_6c487e97_36264cuda3std3__45__cpo3endE)
_ZN39_INTERNAL_9d6c167b_4_k_cu_6c487e97_36264cuda3std3__45__cpo3endE:
	.zero		1
	.type		_ZN39_INTERNAL_9d6c167b_4_k_cu_6c487e97_36264cuda3std3__419piecewise_constructE,@object
	.size		_ZN39_INTERNAL_9d6c167b_4_k_cu_6c487e97_36264cuda3std3__419piecewise_constructE,(_ZN39_INTERNAL_9d6c167b_4_k_cu_6c487e97_36264cuda3std3__45__cpo4cendE - _ZN39_INTERNAL_9d6c167b_4_k_cu_6c487e97_36264cuda3std3__419piecewise_constructE)
_ZN39_INTERNAL_9d6c167b_4_k_cu_6c487e97_36264cuda3std3__419piecewise_constructE:
	.zero		1
	.type		_ZN39_INTERNAL_9d6c167b_4_k_cu_6c487e97_36264cuda3std3__45__cpo4cendE,@object
	.size		_ZN39_INTERNAL_9d6c167b_4_k_cu_6c487e97_36264cuda3std3__45__cpo4cendE,(_ZN39_INTERNAL_9d6c167b_4_k_cu_6c487e97_36264cuda3std6ranges3__45__cpo4swapE - _ZN39_INTERNAL_9d6c167b_4_k_cu_6c487e97_36264cuda3std3__45__cpo4cendE)
_ZN39_INTERNAL_9d6c167b_4_k_cu_6c487e97_36264cuda3std3__45__cpo4cendE:
	.zero		1
	.type		_ZN39_INTERNAL_9d6c167b_4_k_cu_6c487e97_36264cuda3std6ranges3__45__cpo4swapE,@object
	.size		_ZN39_INTERNAL_9d6c167b_4_k_cu_6c487e97_36264cuda3std6ranges3__45__cpo4swapE,(.L_8 - _ZN39_INTERNAL_9d6c167b_4_k_cu_6c487e97_36264cuda3std6ranges3__45__cpo4swapE)
_ZN39_INTERNAL_9d6c167b_4_k_cu_6c487e97_36264cuda3std6ranges3__45__cpo4swapE:
	.zero		1
.L_8:


//--------------------- .nv.constant0._ZN7cutlass13device_kernelINS_4gemm6kernel13GemmUniversalIN4cute5tupleIJiiiiEEENS1_10collective13CollectiveMmaINS1_34MainloopSm90TmaGmmaWarpSpecializedILi3ENS5_IJNS4_1CILi2EEESB_NSA_ILi1EEEEEENS1_35KernelTmaWarpSpecializedCooperativeEEENS5_IJNSA_ILi256EEESG_NSA_ILi64EEEEEENS_10bfloat16_tENS5_IJlSC_lEEESJ_SK_NS4_8TiledMMAINS4_8MMA_AtomIJNS4_4SM904GMMA28MMA_64x256x16_F32BF16BF16_SSILNSO_5MajorE0ELSQ_0ELNSO_7ScaleInE1ELSR_1EEEEEENS4_6LayoutINS5_IJSB_SC_SC_EEENS5_IJSC_NSA_ILi0EEESW_EEEEENS5_IJNS4_10UnderscoreESZ_SZ_EEEEENS4_23SM90_TMA_LOAD_MULTICASTENS4_14ComposedLayoutINS4_7SwizzleILi3ELi4ELi3EEENS4_18smem_ptr_flag_bitsILi16EEENSU_INS5_IJNSA_ILi8EEESH_EEENS5_IJSH_SC_EEEEEEEvNS4_8identityES12_S1C_vS1D_EENS_8epilogue10collective6detail29Sm90TmaWarpSpecializedAdapterINS1G_15DefaultEpilogueISJ_SK_SK_NS1F_6thread17LinearCombinationISJ_Li1EffLNS1K_9ScaleType4KindE0ELNS_15FloatRoundStyleE2ESJ_EENS1_15EpilogueDefaultEEEEEvvEEEEvNT_6ParamsE --------------------------
	.section	.nv.constant0._ZN7cutlass13device_kernelINS_4gemm6kernel13GemmUniversalIN4cute5tupleIJiiiiEEENS1_10collective13CollectiveMmaINS1_34MainloopSm90TmaGmmaWarpSpecializedILi3ENS5_IJNS4_1CILi2EEESB_NSA_ILi1EEEEEENS1_35KernelTmaWarpSpecializedCooperativeEEENS5_IJNSA_ILi256EEESG_NSA_ILi64EEEEEENS_10bfloat16_tENS5_IJlSC_lEEESJ_SK_NS4_8TiledMMAINS4_8MMA_AtomIJNS4_4SM904GMMA28MMA_64x256x16_F32BF16BF16_SSILNSO_5MajorE0ELSQ_0ELNSO_7ScaleInE1ELSR_1EEEEEENS4_6LayoutINS5_IJSB_SC_SC_EEENS5_IJSC_NSA_ILi0EEESW_EEEEENS5_IJNS4_10UnderscoreESZ_SZ_EEEEENS4_23SM90_TMA_LOAD_MULTICASTENS4_14ComposedLayoutINS4_7SwizzleILi3ELi4ELi3EEENS4_18smem_ptr_flag_bitsILi16EEENSU_INS5_IJNSA_ILi8EEESH_EEENS5_IJSH_SC_EEEEEEEvNS4_8identityES12_S1C_vS1D_EENS_8epilogue10collective6detail29Sm90TmaWarpSpecializedAdapterINS1G_15DefaultEpilogueISJ_SK_SK_NS1F_6thread17LinearCombinationISJ_Li1EffLNS1K_9ScaleType4KindE0ELNS_15FloatRoundStyleE2ESJ_EENS1_15EpilogueDefaultEEEEEvvEEEEvNT_6ParamsE,"a",@progbits
	.sectionflags	@""
	.align	4
.nv.constant0._ZN7cutlass13device_kernelINS_4gemm6kernel13GemmUniversalIN4cute5tupleIJiiiiEEENS1_10collective13CollectiveMmaINS1_34MainloopSm90TmaGmmaWarpSpecializedILi3ENS5_IJNS4_1CILi2EEESB_NSA_ILi1EEEEEENS1_35KernelTmaWarpSpecializedCooperativeEEENS5_IJNSA_ILi256EEESG_NSA_ILi64EEEEEENS_10bfloat16_tENS5_IJlSC_lEEESJ_SK_NS4_8TiledMMAINS4_8MMA_AtomIJNS4_4SM904GMMA28MMA_64x256x16_F32BF16BF16_SSILNSO_5MajorE0ELSQ_0ELNSO_7ScaleInE1ELSR_1EEEEEENS4_6LayoutINS5_IJSB_SC_SC_EEENS5_IJSC_NSA_ILi0EEESW_EEEEENS5_IJNS4_10UnderscoreESZ_SZ_EEEEENS4_23SM90_TMA_LOAD_MULTICASTENS4_14ComposedLayoutINS4_7SwizzleILi3ELi4ELi3EEENS4_18smem_ptr_flag_bitsILi16EEENSU_INS5_IJNSA_ILi8EEESH_EEENS5_IJSH_SC_EEEEEEEvNS4_8identityES12_S1C_vS1D_EENS_8epilogue10collective6detail29Sm90TmaWarpSpecializedAdapterINS1G_15DefaultEpilogueISJ_SK_SK_NS1F_6thread17LinearCombinationISJ_Li1EffLNS1K_9ScaleType4KindE0ELNS_15FloatRoundStyleE2ESJ_EENS1_15EpilogueDefaultEEEEEvvEEEEvNT_6ParamsE:
	.zero		1664


//--------------------- SYMBOLS --------------------------

	.type		.nv.reservedSmem.offset0,@object
	.size		.nv.reservedSmem.offset0,0x4
	.type		__assertfail,@function
